	.target	sm_100a

	.elftype	@"ET_EXEC"


//--------------------- .note.nv.tkinfo           --------------------------
	.section	.note.nv.tkinfo,"",@"SHT_NOTE"
	.sectionflags	@"SHF_NOTE_NV_TKINFO"
	.tkinfo
        /*0018*/ 	.word	0x00000002
        /*0030*/ 	.string	""
        /*0030*/ 	.string	"ptxas"
        /*0030*/ 	.string	"Cuda compilation tools, release 13.0, V13.0.88"
        /*0030*/ 	.string	"Build cuda_13.0.r13.0/compiler.36424714_0"
        /*0030*/ 	.string	"-arch sm_100a -m 64 "



//--------------------- .note.nv.cuinfo           --------------------------
	.section	.note.nv.cuinfo,"",@"SHT_NOTE"
	.sectionflags	@"SHF_NOTE_NV_CUINFO"
        /*0018*/ 	.short	0x0002
        /*001a*/ 	.short	0x0064
        /*001c*/ 	.short	0x0082
	.zero		2


//--------------------- .nv.info                  --------------------------
	.section	.nv.info,"",@"SHT_CUDA_INFO"
	.align	4


	//----- nvinfo : EIATTR_REGCOUNT
	.align		4
        /*0000*/ 	.byte	0x04, 0x2f
        /*0002*/ 	.short	(.L_19 - .L_18)
	.align		4
.L_18:
        /*0004*/ 	.word	index@(_ZN7cutlass13device_kernelINS_4gemm6kernel13GemmUniversalIN4cute5tupleIJiiiiEEENS1_10collective13CollectiveMmaINS1_35MainloopSm100TmaUmmaWarpSpecializedILi6ELi2ELi4ENS5_IJNS4_1CILi2EEENSA_ILi4EEENSA_ILi1EEEEEEEENS5_IJNSA_ILi128EEESG_SG_EEENS_10bfloat16_tENS5_IJlSD_lEEESI_SJ_NS4_8TiledMMAINS4_8MMA_AtomIJNS4_26SM100_MMA_F16BF16_2x1SM_SSISI_SI_fLi128ELi128ELNS4_4UMMA5MajorE0ELSO_0ELNSN_7ScaleInE0ELSP_0EEEEEENS4_6LayoutINS5_IJSD_SD_SD_EEENS5_IJNSA_ILi0EEESU_SU_EEEEENS5_IJNS4_10UnderscoreESX_SX_EEEEENS4_28SM100_TMA_2SM_LOAD_MULTICASTENS4_14ComposedLayoutINS4_7SwizzleILi3ELi4ELi3EEENS4_18smem_ptr_flag_bitsILi16EEENSS_INS5_IJNSA_ILi8EEENSA_ILi64EEEEEENS5_IJS17_SD_EEEEEEEvNS4_8identityENS4_18SM100_TMA_2SM_LOADES1B_vS1C_EENS_8epilogue10collective18CollectiveEpilogueINS1F_23Sm100TmaWarpSpecializedILi4ELi2ELi16ELb1ELb0EEEJNS5_IJS17_SG_SG_EEENS5_IJNSS_IS17_SD_EENSS_INS5_IJNSA_ILi16EEESB_EEENS5_IJSD_S17_EEEEEEEESI_SJ_SI_SJ_NS1F_6fusion15FusionCallbacksIS1J_NS1R_17LinearCombinationISI_fSI_fLNS_15FloatRoundStyleE2EEES1K_S1Q_JEEENS4_5SM1004TMEM4LOAD26SM100_TMEM_LOAD_32dp32b16xENS4_13SM90_TMA_LOADENS11_INS12_ILi1ELi4ELi3EEES15_NSS_INS5_IJS16_S1M_EEENS5_IJS1M_SD_EEEEEEENS4_39AutoVectorizingCopyWithAssumedAlignmentILi128EEENS4_14SM90_TMA_STOREES26_S28_S28_EEEvvEEEEvNT_6ParamsE)
        /*0008*/ 	.word	0x00000045


	//----- nvinfo : EIATTR_FRAME_SIZE
	.align		4
.L_19:
        /*000c*/ 	.byte	0x04, 0x11
        /*000e*/ 	.short	(.L_21 - .L_20)
	.align		4
.L_20:
        /*0010*/ 	.word	index@($__internal_2_$__cuda_sm10x_tcgen05_guardrail_trap_unallocated_columns_being_dealloced)
        /*0014*/ 	.word	0x00000000


	//----- nvinfo : EIATTR_FRAME_SIZE
	.align		4
.L_21:
        /*0018*/ 	.byte	0x04, 0x11
        /*001a*/ 	.short	(.L_23 - .L_22)
	.align		4
.L_22:
        /*001c*/ 	.word	index@($__internal_1_$__cuda_sm10x_tcgen05_guardrail_trap_phase_invalid_during_alloc)
        /*0020*/ 	.word	0x00000000


	//----- nvinfo : EIATTR_FRAME_SIZE
	.align		4
.L_23:
        /*0024*/ 	.byte	0x04, 0x11
        /*0026*/ 	.short	(.L_25 - .L_24)
	.align		4
.L_24:
        /*0028*/ 	.word	index@($__internal_0_$__cuda_sm10x_tcgen05_guardrail_trap_col_being_dealloced_not_returned_by_alloc)
        /*002c*/ 	.word	0x00000000


	//----- nvinfo : EIATTR_FRAME_SIZE
	.align		4
.L_25:
        /*0030*/ 	.byte	0x04, 0x11
        /*0032*/ 	.short	(.L_27 - .L_26)
	.align		4
.L_26:
        /*0034*/ 	.word	index@(_ZN7cutlass13device_kernelINS_4gemm6kernel13GemmUniversalIN4cute5tupleIJiiiiEEENS1_10collective13CollectiveMmaINS1_35MainloopSm100TmaUmmaWarpSpecializedILi6ELi2ELi4ENS5_IJNS4_1CILi2EEENSA_ILi4EEENSA_ILi1EEEEEEEENS5_IJNSA_ILi128EEESG_SG_EEENS_10bfloat16_tENS5_IJlSD_lEEESI_SJ_NS4_8TiledMMAINS4_8MMA_AtomIJNS4_26SM100_MMA_F16BF16_2x1SM_SSISI_SI_fLi128ELi128ELNS4_4UMMA5MajorE0ELSO_0ELNSN_7ScaleInE0ELSP_0EEEEEENS4_6LayoutINS5_IJSD_SD_SD_EEENS5_IJNSA_ILi0EEESU_SU_EEEEENS5_IJNS4_10UnderscoreESX_SX_EEEEENS4_28SM100_TMA_2SM_LOAD_MULTICASTENS4_14ComposedLayoutINS4_7SwizzleILi3ELi4ELi3EEENS4_18smem_ptr_flag_bitsILi16EEENSS_INS5_IJNSA_ILi8EEENSA_ILi64EEEEEENS5_IJS17_SD_EEEEEEEvNS4_8identityENS4_18SM100_TMA_2SM_LOADES1B_vS1C_EENS_8epilogue10collective18CollectiveEpilogueINS1F_23Sm100TmaWarpSpecializedILi4ELi2ELi16ELb1ELb0EEEJNS5_IJS17_SG_SG_EEENS5_IJNSS_IS17_SD_EENSS_INS5_IJNSA_ILi16EEESB_EEENS5_IJSD_S17_EEEEEEEESI_SJ_SI_SJ_NS1F_6fusion15FusionCallbacksIS1J_NS1R_17LinearCombinationISI_fSI_fLNS_15FloatRoundStyleE2EEES1K_S1Q_JEEENS4_5SM1004TMEM4LOAD26SM100_TMEM_LOAD_32dp32b16xENS4_13SM90_TMA_LOADENS11_INS12_ILi1ELi4ELi3EEES15_NSS_INS5_IJS16_S1M_EEENS5_IJS1M_SD_EEEEEEENS4_39AutoVectorizingCopyWithAssumedAlignmentILi128EEENS4_14SM90_TMA_STOREES26_S28_S28_EEEvvEEEEvNT_6ParamsE)
        /*0038*/ 	.word	0x00000000


	//----- nvinfo : EIATTR_MIN_STACK_SIZE
	.align		4
.L_27:
        /*003c*/ 	.byte	0x04, 0x12
        /*003e*/ 	.short	(.L_29 - .L_28)
	.align		4
.L_28:
        /*0040*/ 	.word	index@(_ZN7cutlass13device_kernelINS_4gemm6kernel13GemmUniversalIN4cute5tupleIJiiiiEEENS1_10collective13CollectiveMmaINS1_35MainloopSm100TmaUmmaWarpSpecializedILi6ELi2ELi4ENS5_IJNS4_1CILi2EEENSA_ILi4EEENSA_ILi1EEEEEEEENS5_IJNSA_ILi128EEESG_SG_EEENS_10bfloat16_tENS5_IJlSD_lEEESI_SJ_NS4_8TiledMMAINS4_8MMA_AtomIJNS4_26SM100_MMA_F16BF16_2x1SM_SSISI_SI_fLi128ELi128ELNS4_4UMMA5MajorE0ELSO_0ELNSN_7ScaleInE0ELSP_0EEEEEENS4_6LayoutINS5_IJSD_SD_SD_EEENS5_IJNSA_ILi0EEESU_SU_EEEEENS5_IJNS4_10UnderscoreESX_SX_EEEEENS4_28SM100_TMA_2SM_LOAD_MULTICASTENS4_14ComposedLayoutINS4_7SwizzleILi3ELi4ELi3EEENS4_18smem_ptr_flag_bitsILi16EEENSS_INS5_IJNSA_ILi8EEENSA_ILi64EEEEEENS5_IJS17_SD_EEEEEEEvNS4_8identityENS4_18SM100_TMA_2SM_LOADES1B_vS1C_EENS_8epilogue10collective18CollectiveEpilogueINS1F_23Sm100TmaWarpSpecializedILi4ELi2ELi16ELb1ELb0EEEJNS5_IJS17_SG_SG_EEENS5_IJNSS_IS17_SD_EENSS_INS5_IJNSA_ILi16EEESB_EEENS5_IJSD_S17_EEEEEEEESI_SJ_SI_SJ_NS1F_6fusion15FusionCallbacksIS1J_NS1R_17LinearCombinationISI_fSI_fLNS_15FloatRoundStyleE2EEES1K_S1Q_JEEENS4_5SM1004TMEM4LOAD26SM100_TMEM_LOAD_32dp32b16xENS4_13SM90_TMA_LOADENS11_INS12_ILi1ELi4ELi3EEES15_NSS_INS5_IJS16_S1M_EEENS5_IJS1M_SD_EEEEEEENS4_39AutoVectorizingCopyWithAssumedAlignmentILi128EEENS4_14SM90_TMA_STOREES26_S28_S28_EEEvvEEEEvNT_6ParamsE)
        /*0044*/ 	.word	0x00000000
.L_29:


//--------------------- .nv.compat                --------------------------
	.section	.nv.compat,"",@"SHT_CUDA_COMPAT_INFO"
	.align	4
        /*0000*/ 	.byte	0x02, 0x09, 0x01, 0x00, 0x02, 0x02, 0x02, 0x00, 0x02, 0x05, 0x05, 0x00, 0x03, 0x07, 0x01, 0x01
        /*0010*/ 	.byte	0x02, 0x03, 0x01, 0x00, 0x02, 0x06, 0x01, 0x00, 0x04, 0x0b, 0x08, 0x00, 0x09, 0x00, 0x00, 0x00
        /*0020*/ 	.byte	0x00, 0x00, 0x00, 0x00


//--------------------- .nv.info._ZN7cutlass13device_kernelINS_4gemm6kernel13GemmUniversalIN4cute5tupleIJiiiiEEENS1_10collective13CollectiveMmaINS1_35MainloopSm100TmaUmmaWarpSpecializedILi6ELi2ELi4ENS5_IJNS4_1CILi2EEENSA_ILi4EEENSA_ILi1EEEEEEEENS5_IJNSA_ILi128EEESG_SG_EEENS_10bfloat16_tENS5_IJlSD_lEEESI_SJ_NS4_8TiledMMAINS4_8MMA_AtomIJNS4_26SM100_MMA_F16BF16_2x1SM_SSISI_SI_fLi128ELi128ELNS4_4UMMA5MajorE0ELSO_0ELNSN_7ScaleInE0ELSP_0EEEEEENS4_6LayoutINS5_IJSD_SD_SD_EEENS5_IJNSA_ILi0EEESU_SU_EEEEENS5_IJNS4_10UnderscoreESX_SX_EEEEENS4_28SM100_TMA_2SM_LOAD_MULTICASTENS4_14ComposedLayoutINS4_7SwizzleILi3ELi4ELi3EEENS4_18smem_ptr_flag_bitsILi16EEENSS_INS5_IJNSA_ILi8EEENSA_ILi64EEEEEENS5_IJS17_SD_EEEEEEEvNS4_8identityENS4_18SM100_TMA_2SM_LOADES1B_vS1C_EENS_8epilogue10collective18CollectiveEpilogueINS1F_23Sm100TmaWarpSpecializedILi4ELi2ELi16ELb1ELb0EEEJNS5_IJS17_SG_SG_EEENS5_IJNSS_IS17_SD_EENSS_INS5_IJNSA_ILi16EEESB_EEENS5_IJSD_S17_EEEEEEEESI_SJ_SI_SJ_NS1F_6fusion15FusionCallbacksIS1J_NS1R_17LinearCombinationISI_fSI_fLNS_15FloatRoundStyleE2EEES1K_S1Q_JEEENS4_5SM1004TMEM4LOAD26SM100_TMEM_LOAD_32dp32b16xENS4_13SM90_TMA_LOADENS11_INS12_ILi1ELi4ELi3EEES15_NSS_INS5_IJS16_S1M_EEENS5_IJS1M_SD_EEEEEEENS4_39AutoVectorizingCopyWithAssumedAlignmentILi128EEENS4_14SM90_TMA_STOREES26_S28_S28_EEEvvEEEEvNT_6ParamsE --------------------------
	.section	.nv.info._ZN7cutlass13device_kernelINS_4gemm6kernel13GemmUniversalIN4cute5tupleIJiiiiEEENS1_10collective13CollectiveMmaINS1_35MainloopSm100TmaUmmaWarpSpecializedILi6ELi2ELi4ENS5_IJNS4_1CILi2EEENSA_ILi4EEENSA_ILi1EEEEEEEENS5_IJNSA_ILi128EEESG_SG_EEENS_10bfloat16_tENS5_IJlSD_lEEESI_SJ_NS4_8TiledMMAINS4_8MMA_AtomIJNS4_26SM100_MMA_F16BF16_2x1SM_SSISI_SI_fLi128ELi128ELNS4_4UMMA5MajorE0ELSO_0ELNSN_7ScaleInE0ELSP_0EEEEEENS4_6LayoutINS5_IJSD_SD_SD_EEENS5_IJNSA_ILi0EEESU_SU_EEEEENS5_IJNS4_10UnderscoreESX_SX_EEEEENS4_28SM100_TMA_2SM_LOAD_MULTICASTENS4_14ComposedLayoutINS4_7SwizzleILi3ELi4ELi3EEENS4_18smem_ptr_flag_bitsILi16EEENSS_INS5_IJNSA_ILi8EEENSA_ILi64EEEEEENS5_IJS17_SD_EEEEEEEvNS4_8identityENS4_18SM100_TMA_2SM_LOADES1B_vS1C_EENS_8epilogue10collective18CollectiveEpilogueINS1F_23Sm100TmaWarpSpecializedILi4ELi2ELi16ELb1ELb0EEEJNS5_IJS17_SG_SG_EEENS5_IJNSS_IS17_SD_EENSS_INS5_IJNSA_ILi16EEESB_EEENS5_IJSD_S17_EEEEEEEESI_SJ_SI_SJ_NS1F_6fusion15FusionCallbacksIS1J_NS1R_17LinearCombinationISI_fSI_fLNS_15FloatRoundStyleE2EEES1K_S1Q_JEEENS4_5SM1004TMEM4LOAD26SM100_TMEM_LOAD_32dp32b16xENS4_13SM90_TMA_LOADENS11_INS12_ILi1ELi4ELi3EEES15_NSS_INS5_IJS16_S1M_EEENS5_IJS1M_SD_EEEEEEENS4_39AutoVectorizingCopyWithAssumedAlignmentILi128EEENS4_14SM90_TMA_STOREES26_S28_S28_EEEvvEEEEvNT_6ParamsE,"",@"SHT_CUDA_INFO"
	.sectionflags	@""
	.align	4


	//----- nvinfo : EIATTR_CUDA_API_VERSION
	.align		4
        /*0000*/ 	.byte	0x04, 0x37
        /*0002*/ 	.short	(.L_31 - .L_30)
.L_30:
        /*0004*/ 	.word	0x00000082


	//----- nvinfo : EIATTR_KPARAM_INFO
	.align		4
.L_31:
        /*0008*/ 	.byte	0x04, 0x17
        /*000a*/ 	.short	(.L_33 - .L_32)
.L_32:
        /*000c*/ 	.word	0x00000000
        /*0010*/ 	.short	0x0000
        /*0012*/ 	.short	0x0000
        /*0014*/ 	.byte	0x00, 0xf0, 0x01, 0x20


	//----- nvinfo : EIATTR_AT_ENTRY_FRAGMENTS
	.align		4
.L_33:
        /*0018*/ 	.byte	0x04, 0x4f
        /*001a*/ 	.short	(.L_35 - .L_34)


	//   ....[0]....
.L_34:
        /*001c*/ 	.word	0x00000007


	//----- nvinfo : EIATTR_RESERVED_SMEM_USED
	.align		4
.L_35:
        /*0020*/ 	.byte	0x01, 0x41
	.zero		2


	//----- nvinfo : EIATTR_SPARSE_MMA_MASK
	.align		4
        /*0024*/ 	.byte	0x03, 0x50
        /*0026*/ 	.short	0x0000


	//----- nvinfo : EIATTR_TCGEN05_2CTA_USED
	.align		4
        /*0028*/ 	.byte	0x01, 0x52
	.zero		2


	//----- nvinfo : EIATTR_MAXREG_COUNT
	.align		4
        /*002c*/ 	.byte	0x03, 0x1b
        /*002e*/ 	.short	0x00ff


	//----- nvinfo : EIATTR_NUM_BARRIERS
	.align		4
        /*0030*/ 	.byte	0x02, 0x4c
        /*0032*/ 	.byte	0x07
	.zero		1


	//----- nvinfo : EIATTR_EXTERNS
	.align		4
        /*0034*/ 	.byte	0x04, 0x0f
        /*0036*/ 	.short	(.L_37 - .L_36)


	//   ....[0]....
	.align		4
.L_36:
        /*0038*/ 	.word	index@(__assertfail)


	//----- nvinfo : EIATTR_MERCURY_ISA_VERSION
	.align		4
.L_37:
        /*003c*/ 	.byte	0x03, 0x5f
        /*003e*/ 	.short	0x0101


	//----- nvinfo : EIATTR_INT_WARP_WIDE_INSTR_OFFSETS
	.align		4
        /*0040*/ 	.byte	0x04, 0x31
        /*0042*/ 	.short	(.L_39 - .L_38)


	//   ....[0]....
.L_38:
        /*0044*/ 	.word	0x00000da0


	//   ....[1]....
        /*0048*/ 	.word	0x00000e40


	//   ....[2]....
        /*004c*/ 	.word	0x00004870


	//   ....[3]....
        /*0050*/ 	.word	0x000048a0


	//   ....[4]....
        /*0054*/ 	.word	0x000048c0


	//   ....[5]....
        /*0058*/ 	.word	0x00005400


	//   ....[6]....
        /*005c*/ 	.word	0x000054a0


	//   ....[7]....
        /*0060*/ 	.word	0x00005560


	//   ....[8]....
        /*0064*/ 	.word	0x000055d0


	//   ....[9]....
        /*0068*/ 	.word	0x00005690


	//   ....[10]....
        /*006c*/ 	.word	0x00005730


	//   ....[11]....
        /*0070*/ 	.word	0x000057a0


	//   ....[12]....
        /*0074*/ 	.word	0x00005860


	//   ....[13]....
        /*0078*/ 	.word	0x00005900


	//   ....[14]....
        /*007c*/ 	.word	0x000059a0


	//   ....[15]....
        /*0080*/ 	.word	0x00005a90


	//   ....[16]....
        /*0084*/ 	.word	0x00005b60


	//----- nvinfo : EIATTR_COOP_GROUP_MASK_REGIDS
	.align		4
.L_39:
        /*0088*/ 	.byte	0x04, 0x29
        /*008a*/ 	.short	(.L_41 - .L_40)


	//   ....[0]....
.L_40:
        /*008c*/ 	.word	0xffffffff


	//   ....[1]....
        /*0090*/ 	.word	0xffffffff


	//   ....[2]....
        /*0094*/ 	.word	0xffffffff


	//   ....[3]....
        /*0098*/ 	.word	0xffffffff


	//   ....[4]....
        /*009c*/ 	.word	0xffffffff


	//   ....[5]....
        /*00a0*/ 	.word	0xffffffff


	//   ....[6]....
        /*00a4*/ 	.word	0xffffffff


	//   ....[7]....
        /*00a8*/ 	.word	0xffffffff


	//   ....[8]....
        /*00ac*/ 	.word	0xffffffff


	//   ....[9]....
        /*00b0*/ 	.word	0xffffffff


	//   ....[10]....
        /*00b4*/ 	.word	0xffffffff


	//   ....[11]....
        /*00b8*/ 	.word	0xffffffff


	//   ....[12]....
        /*00bc*/ 	.word	0xffffffff


	//   ....[13]....
        /*00c0*/ 	.word	0xffffffff


	//----- nvinfo : EIATTR_COOP_GROUP_INSTR_OFFSETS
	.align		4
.L_41:
        /*00c4*/ 	.byte	0x04, 0x28
        /*00c6*/ 	.short	(.L_43 - .L_42)


	//   ....[0]....
.L_42:
        /*00c8*/ 	.word	0x000000b0


	//   ....[1]....
        /*00cc*/ 	.word	0x00000510


	//   ....[2]....
        /*00d0*/ 	.word	0x00000710


	//   ....[3]....
        /*00d4*/ 	.word	0x000008a0


	//   ....[4]....
        /*00d8*/ 	.word	0x00000990


	//   ....[5]....
        /*00dc*/ 	.word	0x00000af0


	//   ....[6]....
        /*00e0*/ 	.word	0x00000c80


	//   ....[7]....
        /*00e4*/ 	.word	0x00000ec0


	//   ....[8]....
        /*00e8*/ 	.word	0x000024c0


	//   ....[9]....
        /*00ec*/ 	.word	0x00003490


	//   ....[10]....
        /*00f0*/ 	.word	0x00003960


	//   ....[11]....
        /*00f4*/ 	.word	0x00003990


	//   ....[12]....
        /*00f8*/ 	.word	0x00004770


	//   ....[13]....
        /*00fc*/ 	.word	0x00004980


	//----- nvinfo : EIATTR_VRC_CTA_INIT_COUNT
	.align		4
.L_43:
        /*0100*/ 	.byte	0x02, 0x4a
        /*0102*/ 	.byte	0x80
	.zero		1


	//----- nvinfo : EIATTR_SYSCALL_OFFSETS
	.align		4
        /*0104*/ 	.byte	0x04, 0x46
        /*0106*/ 	.short	(.L_45 - .L_44)


	//   ....[0]....
.L_44:
        /*0108*/ 	.word	0x000066e0


	//   ....[1]....
        /*010c*/ 	.word	0x000067d0


	//   ....[2]....
        /*0110*/ 	.word	0x00006f00


	//   ....[3]....
        /*0114*/ 	.word	0x00007830


	//   ....[4]....
        /*0118*/ 	.word	0x00008100


	//   ....[5]....
        /*011c*/ 	.word	0x000089d0


	//----- nvinfo : EIATTR_MBARRIER_INSTR_OFFSETS
	.align		4
.L_45:
        /*0120*/ 	.byte	0x04, 0x39
        /*0122*/ 	.short	(.L_47 - .L_46)


	//   ....[0]....
.L_46:
        /*0124*/ 	.word	0x00000640
        /*0128*/ 	.word	0x000000ff
        /*012c*/ 	.word	0x00000000
        /*0130*/ 	.short	0x0100
        /*0132*/ 	.byte	0x04
	.zero		1


	//   ....[1]....
        /*0134*/ 	.word	0x00000650
        /*0138*/ 	.word	0x000000ff
        /*013c*/ 	.word	0x00000030
        /*0140*/ 	.short	0x0100
        /*0142*/ 	.byte	0x04
	.zero		1


	//   ....[2]....
        /*0144*/ 	.word	0x00000660
        /*0148*/ 	.word	0x000000ff
        /*014c*/ 	.word	0x00000008
        /*0150*/ 	.short	0x0100
        /*0152*/ 	.byte	0x04
	.zero		1


	//   ....[3]....
        /*0154*/ 	.word	0x00000670
        /*0158*/ 	.word	0x000000ff
        /*015c*/ 	.word	0x00000038
        /*0160*/ 	.short	0x0100
        /*0162*/ 	.byte	0x04
	.zero		1


	//   ....[4]....
        /*0164*/ 	.word	0x00000680
        /*0168*/ 	.word	0x000000ff
        /*016c*/ 	.word	0x00000010
        /*0170*/ 	.short	0x0100
        /*0172*/ 	.byte	0x04
	.zero		1


	//   ....[5]....
        /*0174*/ 	.word	0x00000690
        /*0178*/ 	.word	0x000000ff
        /*017c*/ 	.word	0x00000040
        /*0180*/ 	.short	0x0100
        /*0182*/ 	.byte	0x04
	.zero		1


	//   ....[6]....
        /*0184*/ 	.word	0x000006a0
        /*0188*/ 	.word	0x000000ff
        /*018c*/ 	.word	0x00000018
        /*0190*/ 	.short	0x0100
        /*0192*/ 	.byte	0x04
	.zero		1


	//   ....[7]....
        /*0194*/ 	.word	0x000006b0
        /*0198*/ 	.word	0x000000ff
        /*019c*/ 	.word	0x00000048
        /*01a0*/ 	.short	0x0100
        /*01a2*/ 	.byte	0x04
	.zero		1


	//   ....[8]....
        /*01a4*/ 	.word	0x000006c0
        /*01a8*/ 	.word	0x000000ff
        /*01ac*/ 	.word	0x00000020
        /*01b0*/ 	.short	0x0100
        /*01b2*/ 	.byte	0x04
	.zero		1


	//   ....[9]....
        /*01b4*/ 	.word	0x000006d0
        /*01b8*/ 	.word	0x000000ff
        /*01bc*/ 	.word	0x00000050
        /*01c0*/ 	.short	0x0100
        /*01c2*/ 	.byte	0x04
	.zero		1


	//   ....[10]....
        /*01c4*/ 	.word	0x000006e0
        /*01c8*/ 	.word	0x000000ff
        /*01cc*/ 	.word	0x00000028
        /*01d0*/ 	.short	0x0100
        /*01d2*/ 	.byte	0x04
	.zero		1


	//   ....[11]....
        /*01d4*/ 	.word	0x000006f0
        /*01d8*/ 	.word	0x000000ff
        /*01dc*/ 	.word	0x00000058
        /*01e0*/ 	.short	0x0100
        /*01e2*/ 	.byte	0x04
	.zero		1


	//   ....[12]....
        /*01e4*/ 	.word	0x00000810
        /*01e8*/ 	.word	0x000000ff
        /*01ec*/ 	.word	0x00000060
        /*01f0*/ 	.short	0x0100
        /*01f2*/ 	.byte	0x04
	.zero		1


	//   ....[13]....
        /*01f4*/ 	.word	0x00000820
        /*01f8*/ 	.word	0x000000ff
        /*01fc*/ 	.word	0x00000080
        /*0200*/ 	.short	0x0100
        /*0202*/ 	.byte	0x04
	.zero		1


	//   ....[14]....
        /*0204*/ 	.word	0x00000830
        /*0208*/ 	.word	0x000000ff
        /*020c*/ 	.word	0x00000068
        /*0210*/ 	.short	0x0100
        /*0212*/ 	.byte	0x04
	.zero		1


	//   ....[15]....
        /*0214*/ 	.word	0x00000840
        /*0218*/ 	.word	0x000000ff
        /*021c*/ 	.word	0x00000088
        /*0220*/ 	.short	0x0100
        /*0222*/ 	.byte	0x04
	.zero		1


	//   ....[16]....
        /*0224*/ 	.word	0x00000850
        /*0228*/ 	.word	0x000000ff
        /*022c*/ 	.word	0x00000070
        /*0230*/ 	.short	0x0100
        /*0232*/ 	.byte	0x04
	.zero		1


	//   ....[17]....
        /*0234*/ 	.word	0x00000860
        /*0238*/ 	.word	0x000000ff
        /*023c*/ 	.word	0x00000090
        /*0240*/ 	.short	0x0100
        /*0242*/ 	.byte	0x04
	.zero		1


	//   ....[18]....
        /*0244*/ 	.word	0x00000870
        /*0248*/ 	.word	0x000000ff
        /*024c*/ 	.word	0x00000078
        /*0250*/ 	.short	0x0100
        /*0252*/ 	.byte	0x04
	.zero		1


	//   ....[19]....
        /*0254*/ 	.word	0x00000880
        /*0258*/ 	.word	0x000000ff
        /*025c*/ 	.word	0x00000098
        /*0260*/ 	.short	0x0100
        /*0262*/ 	.byte	0x04
	.zero		1


	//   ....[20]....
        /*0264*/ 	.word	0x00000960
        /*0268*/ 	.word	0x000000ff
        /*026c*/ 	.word	0x000000a0
        /*0270*/ 	.short	0x0100
        /*0272*/ 	.byte	0x06
	.zero		1


	//   ....[21]....
        /*0274*/ 	.word	0x00000970
        /*0278*/ 	.word	0x000000ff
        /*027c*/ 	.word	0x000000a8
        /*0280*/ 	.short	0x0100
        /*0282*/ 	.byte	0x06
	.zero		1


	//   ....[22]....
        /*0284*/ 	.word	0x00000aa0
        /*0288*/ 	.word	0x000000ff
        /*028c*/ 	.word	0x000000b0
        /*0290*/ 	.short	0x0100
        /*0292*/ 	.byte	0x06
	.zero		1


	//   ....[23]....
        /*0294*/ 	.word	0x00000ab0
        /*0298*/ 	.word	0x000000ff
        /*029c*/ 	.word	0x000000c0
        /*02a0*/ 	.short	0x0100
        /*02a2*/ 	.byte	0x06
	.zero		1


	//   ....[24]....
        /*02a4*/ 	.word	0x00000ac0
        /*02a8*/ 	.word	0x000000ff
        /*02ac*/ 	.word	0x000000b8
        /*02b0*/ 	.short	0x0100
        /*02b2*/ 	.byte	0x06
	.zero		1


	//   ....[25]....
        /*02b4*/ 	.word	0x00000ad0
        /*02b8*/ 	.word	0x000000ff
        /*02bc*/ 	.word	0x000000c8
        /*02c0*/ 	.short	0x0100
        /*02c2*/ 	.byte	0x06
	.zero		1


	//   ....[26]....
        /*02c4*/ 	.word	0x00000bf0
        /*02c8*/ 	.word	0x000000ff
        /*02cc*/ 	.word	0x000000d0
        /*02d0*/ 	.short	0x0100
        /*02d2*/ 	.byte	0x04
	.zero		1


	//   ....[27]....
        /*02d4*/ 	.word	0x00000c00
        /*02d8*/ 	.word	0x000000ff
        /*02dc*/ 	.word	0x000000f0
        /*02e0*/ 	.short	0x0100
        /*02e2*/ 	.byte	0x04
	.zero		1


	//   ....[28]....
        /*02e4*/ 	.word	0x00000c10
        /*02e8*/ 	.word	0x000000ff
        /*02ec*/ 	.word	0x000000d8
        /*02f0*/ 	.short	0x0100
        /*02f2*/ 	.byte	0x04
	.zero		1


	//   ....[29]....
        /*02f4*/ 	.word	0x00000c20
        /*02f8*/ 	.word	0x000000ff
        /*02fc*/ 	.word	0x000000f8
        /*0300*/ 	.short	0x0100
        /*0302*/ 	.byte	0x04
	.zero		1


	//   ....[30]....
        /*0304*/ 	.word	0x00000c30
        /*0308*/ 	.word	0x000000ff
        /*030c*/ 	.word	0x000000e0
        /*0310*/ 	.short	0x0100
        /*0312*/ 	.byte	0x04
	.zero		1


	//   ....[31]....
        /*0314*/ 	.word	0x00000c40
        /*0318*/ 	.word	0x000000ff
        /*031c*/ 	.word	0x00000100
        /*0320*/ 	.short	0x0100
        /*0322*/ 	.byte	0x04
	.zero		1


	//   ....[32]....
        /*0324*/ 	.word	0x00000c50
        /*0328*/ 	.word	0x000000ff
        /*032c*/ 	.word	0x000000e8
        /*0330*/ 	.short	0x0100
        /*0332*/ 	.byte	0x04
	.zero		1


	//   ....[33]....
        /*0334*/ 	.word	0x00000c60
        /*0338*/ 	.word	0x000000ff
        /*033c*/ 	.word	0x00000108
        /*0340*/ 	.short	0x0100
        /*0342*/ 	.byte	0x04
	.zero		1


	//   ....[34]....
        /*0344*/ 	.word	0x00000d50
        /*0348*/ 	.word	0x000000ff
        /*034c*/ 	.word	0x00000110
        /*0350*/ 	.short	0x0100
        /*0352*/ 	.byte	0x04
	.zero		1


	//   ....[35]....
        /*0354*/ 	.word	0x00000d60
        /*0358*/ 	.word	0x000000ff
        /*035c*/ 	.word	0x00000120
        /*0360*/ 	.short	0x0100
        /*0362*/ 	.byte	0x04
	.zero		1


	//   ....[36]....
        /*0364*/ 	.word	0x00000d70
        /*0368*/ 	.word	0x000000ff
        /*036c*/ 	.word	0x00000118
        /*0370*/ 	.short	0x0100
        /*0372*/ 	.byte	0x04
	.zero		1


	//   ....[37]....
        /*0374*/ 	.word	0x00000d80
        /*0378*/ 	.word	0x000000ff
        /*037c*/ 	.word	0x00000128
        /*0380*/ 	.short	0x0100
        /*0382*/ 	.byte	0x04
	.zero		1


	//   ....[38]....
        /*0384*/ 	.word	0x00000e80
        /*0388*/ 	.word	0x000000ff
        /*038c*/ 	.word	0x00000130
        /*0390*/ 	.short	0x0100
        /*0392*/ 	.byte	0x06
	.zero		1


	//   ....[39]....
        /*0394*/ 	.word	0x00001aa0
        /*0398*/ 	.word	0x00000000
        /*039c*/ 	.word	0x00000120
        /*03a0*/ 	.short	0x010a
        /*03a2*/ 	.byte	0xff
	.zero		1


	//   ....[40]....
        /*03a4*/ 	.word	0x00001ad0
        /*03a8*/ 	.word	0x00000000
        /*03ac*/ 	.word	0x00000110
        /*03b0*/ 	.short	0x0101
        /*03b2*/ 	.byte	0xff
	.zero		1


	//   ....[41]....
        /*03b4*/ 	.word	0x00001b90
        /*03b8*/ 	.word	0x000000ff
        /*03bc*/ 	.word	0x00000030
        /*03c0*/ 	.short	0x010a
        /*03c2*/ 	.byte	0x04
	.zero		1


	//   ....[42]....
        /*03c4*/ 	.word	0x00001c60
        /*03c8*/ 	.word	0x000000ff
        /*03cc*/ 	.word	0x00000030
        /*03d0*/ 	.short	0x010a
        /*03d2*/ 	.byte	0x05
	.zero		1


	//   ....[43]....
        /*03d4*/ 	.word	0x00001dc0
        /*03d8*/ 	.word	0x000000ff
        /*03dc*/ 	.word	0x00000030
        /*03e0*/ 	.short	0x010a
        /*03e2*/ 	.byte	0x04
	.zero		1


	//   ....[44]....
        /*03e4*/ 	.word	0x00002050
        /*03e8*/ 	.word	0x000000ff
        /*03ec*/ 	.word	0x000000a8
        /*03f0*/ 	.short	0x0101
        /*03f2*/ 	.byte	0x15
	.zero		1


	//   ....[45]....
        /*03f4*/ 	.word	0x00002070
        /*03f8*/ 	.word	0x000000ff
        /*03fc*/ 	.word	0x00000030
        /*0400*/ 	.short	0x010a
        /*0402*/ 	.byte	0x04
	.zero		1


	//   ....[46]....
        /*0404*/ 	.word	0x000020f0
        /*0408*/ 	.word	0x000000ff
        /*040c*/ 	.word	0x00000030
        /*0410*/ 	.short	0x010a
        /*0412*/ 	.byte	0x06
	.zero		1


	//   ....[47]....
        /*0414*/ 	.word	0x00002230
        /*0418*/ 	.word	0x000000ff
        /*041c*/ 	.word	0x00000030
        /*0420*/ 	.short	0x010a
        /*0422*/ 	.byte	0x04
	.zero		1


	//   ....[48]....
        /*0424*/ 	.word	0x000024f0
        /*0428*/ 	.word	0x00000003
        /*042c*/ 	.word	0x000000b0
        /*0430*/ 	.short	0x010a
        /*0432*/ 	.byte	0xff
	.zero		1


	//   ....[49]....
        /*0434*/ 	.word	0x00002640
        /*0438*/ 	.word	0x00000000
        /*043c*/ 	.word	0x00000000
        /*0440*/ 	.short	0x0101
        /*0442*/ 	.byte	0xff
	.zero		1


	//   ....[50]....
        /*0444*/ 	.word	0x00002bf0
        /*0448*/ 	.word	0x000000ff
        /*044c*/ 	.word	0x00000000
        /*0450*/ 	.short	0x010a
        /*0452*/ 	.byte	0x04
	.zero		1


	//   ....[51]....
        /*0454*/ 	.word	0x00002c80
        /*0458*/ 	.word	0x000000ff
        /*045c*/ 	.word	0x00000000
        /*0460*/ 	.short	0x010a
        /*0462*/ 	.byte	0x05
	.zero		1


	//   ....[52]....
        /*0464*/ 	.word	0x00002d10
        /*0468*/ 	.word	0x000000ff
        /*046c*/ 	.word	0x00000000
        /*0470*/ 	.short	0x010a
        /*0472*/ 	.byte	0x05
	.zero		1


	//   ....[53]....
        /*0474*/ 	.word	0x00002da0
        /*0478*/ 	.word	0x000000ff
        /*047c*/ 	.word	0x00000000
        /*0480*/ 	.short	0x010a
        /*0482*/ 	.byte	0x05
	.zero		1


	//   ....[54]....
        /*0484*/ 	.word	0x00002e30
        /*0488*/ 	.word	0x000000ff
        /*048c*/ 	.word	0x00000000
        /*0490*/ 	.short	0x010a
        /*0492*/ 	.byte	0x05
	.zero		1


	//   ....[55]....
        /*0494*/ 	.word	0x00002ed0
        /*0498*/ 	.word	0x00000000
        /*049c*/ 	.word	0x00000000
        /*04a0*/ 	.short	0x010a
        /*04a2*/ 	.byte	0xff
	.zero		1


	//   ....[56]....
        /*04a4*/ 	.word	0x00002ff0
        /*04a8*/ 	.word	0x00000002
        /*04ac*/ 	.word	0x00000110
        /*04b0*/ 	.short	0x010a
        /*04b2*/ 	.byte	0xff
	.zero		1


	//   ....[57]....
        /*04b4*/ 	.word	0x00003060
        /*04b8*/ 	.word	0x00000002
        /*04bc*/ 	.word	0x00000000
        /*04c0*/ 	.short	0x0101
        /*04c2*/ 	.byte	0xff
	.zero		1


	//   ....[58]....
        /*04c4*/ 	.word	0x00003080
        /*04c8*/ 	.word	0x000000ff
        /*04cc*/ 	.word	0x000000c0
        /*04d0*/ 	.short	0x010a
        /*04d2*/ 	.byte	0x04
	.zero		1


	//   ....[59]....
        /*04d4*/ 	.word	0x000031a0
        /*04d8*/ 	.word	0x00000002
        /*04dc*/ 	.word	0x000000b0
        /*04e0*/ 	.short	0x010a
        /*04e2*/ 	.byte	0xff
	.zero		1


	//   ....[60]....
        /*04e4*/ 	.word	0x000032a0
        /*04e8*/ 	.word	0x00000002
        /*04ec*/ 	.word	0x00000000
        /*04f0*/ 	.short	0x0101
        /*04f2*/ 	.byte	0xff
	.zero		1


	//   ....[61]....
        /*04f4*/ 	.word	0x00003330
        /*04f8*/ 	.word	0x000000ff
        /*04fc*/ 	.word	0x000000c0
        /*0500*/ 	.short	0x0106
        /*0502*/ 	.byte	0x04
	.zero		1


	//   ....[62]....
        /*0504*/ 	.word	0x00003350
        /*0508*/ 	.word	0x000000ff
        /*050c*/ 	.word	0x000000c0
        /*0510*/ 	.short	0x010a
        /*0512*/ 	.byte	0x04
	.zero		1


	//   ....[63]....
        /*0514*/ 	.word	0x000033e0
        /*0518*/ 	.word	0x000000ff
        /*051c*/ 	.word	0x000000c0
        /*0520*/ 	.short	0x0106
        /*0522*/ 	.byte	0x07
	.zero		1


	//   ....[64]....
        /*0524*/ 	.word	0x00003420
        /*0528*/ 	.word	0x00000000
        /*052c*/ 	.word	0x000000c0
        /*0530*/ 	.short	0x010a
        /*0532*/ 	.byte	0xff
	.zero		1


	//   ....[65]....
        /*0534*/ 	.word	0x00003660
        /*0538*/ 	.word	0x000000ff
        /*053c*/ 	.word	0x00000008
        /*0540*/ 	.short	0x010a
        /*0542*/ 	.byte	0x05
	.zero		1


	//   ....[66]....
        /*0544*/ 	.word	0x00003680
        /*0548*/ 	.word	0x000000ff
        /*054c*/ 	.word	0x00000008
        /*0550*/ 	.short	0x010a
        /*0552*/ 	.byte	0x05
	.zero		1


	//   ....[67]....
        /*0554*/ 	.word	0x00003810
        /*0558*/ 	.word	0x000000ff
        /*055c*/ 	.word	0x00000008
        /*0560*/ 	.short	0x010a
        /*0562*/ 	.byte	0x05
	.zero		1


	//   ....[68]....
        /*0564*/ 	.word	0x00003830
        /*0568*/ 	.word	0x000000ff
        /*056c*/ 	.word	0x00000008
        /*0570*/ 	.short	0x010a
        /*0572*/ 	.byte	0x05
	.zero		1


	//   ....[69]....
        /*0574*/ 	.word	0x000038f0
        /*0578*/ 	.word	0x000000ff
        /*057c*/ 	.word	0x00000000
        /*0580*/ 	.short	0x0101
        /*0582*/ 	.byte	0x04
	.zero		1


	//   ....[70]....
        /*0584*/ 	.word	0x00003cb0
        /*0588*/ 	.word	0x00000000
        /*058c*/ 	.word	0x000000b0
        /*0590*/ 	.short	0x010a
        /*0592*/ 	.byte	0xff
	.zero		1


	//   ....[71]....
        /*0594*/ 	.word	0x00003d70
        /*0598*/ 	.word	0x00000000
        /*059c*/ 	.word	0x00000000
        /*05a0*/ 	.short	0x0101
        /*05a2*/ 	.byte	0xff
	.zero		1


	//   ....[72]....
        /*05a4*/ 	.word	0x00003e30
        /*05a8*/ 	.word	0x000000ff
        /*05ac*/ 	.word	0x00000000
        /*05b0*/ 	.short	0x010a
        /*05b2*/ 	.byte	0x04
	.zero		1


	//   ....[73]....
        /*05b4*/ 	.word	0x00003e40
        /*05b8*/ 	.word	0x000000ff
        /*05bc*/ 	.word	0x000000f0
        /*05c0*/ 	.short	0x010a
        /*05c2*/ 	.byte	0x2e
	.zero		1


	//   ....[74]....
        /*05c4*/ 	.word	0x00003ef0
        /*05c8*/ 	.word	0x000000ff
        /*05cc*/ 	.word	0x00000000
        /*05d0*/ 	.short	0x010a
        /*05d2*/ 	.byte	0x07
	.zero		1


	//   ....[75]....
        /*05d4*/ 	.word	0x00004020
        /*05d8*/ 	.word	0x000000ff
        /*05dc*/ 	.word	0x00000000
        /*05e0*/ 	.short	0x010a
        /*05e2*/ 	.byte	0x04
	.zero		1


	//   ....[76]....
        /*05e4*/ 	.word	0x00004460
        /*05e8*/ 	.word	0x000000ff
        /*05ec*/ 	.word	0x00000000
        /*05f0*/ 	.short	0x010a
        /*05f2*/ 	.byte	0x04
	.zero		1


	//   ....[77]....
        /*05f4*/ 	.word	0x000044f0
        /*05f8*/ 	.word	0x000000ff
        /*05fc*/ 	.word	0x00000000
        /*0600*/ 	.short	0x010a
        /*0602*/ 	.byte	0x05
	.zero		1


	//   ....[78]....
        /*0604*/ 	.word	0x00004580
        /*0608*/ 	.word	0x000000ff
        /*060c*/ 	.word	0x00000000
        /*0610*/ 	.short	0x010a
        /*0612*/ 	.byte	0x05
	.zero		1


	//   ....[79]....
        /*0614*/ 	.word	0x00004620
        /*0618*/ 	.word	0x00000000
        /*061c*/ 	.word	0x00000000
        /*0620*/ 	.short	0x010a
        /*0622*/ 	.byte	0xff
	.zero		1


	//   ....[80]....
        /*0624*/ 	.word	0x00004660
        /*0628*/ 	.word	0x00000000
        /*062c*/ 	.word	0x00000000
        /*0630*/ 	.short	0x010a
        /*0632*/ 	.byte	0xff
	.zero		1


	//   ....[81]....
        /*0634*/ 	.word	0x000046d0
        /*0638*/ 	.word	0x000000ff
        /*063c*/ 	.word	0x00000000
        /*0640*/ 	.short	0x0101
        /*0642*/ 	.byte	0x04
	.zero		1


	//   ....[82]....
        /*0644*/ 	.word	0x00004710
        /*0648*/ 	.word	0x000000ff
        /*064c*/ 	.word	0x00000130
        /*0650*/ 	.short	0x010a
        /*0652*/ 	.byte	0x29
	.zero		1


	//   ....[83]....
        /*0654*/ 	.word	0x00004760
        /*0658*/ 	.word	0x000000ff
        /*065c*/ 	.word	0x00000000
        /*0660*/ 	.short	0x0101
        /*0662*/ 	.byte	0x04
	.zero		1


	//   ....[84]....
        /*0664*/ 	.word	0x00004c00
        /*0668*/ 	.word	0x0000000c
        /*066c*/ 	.word	0x000000b0
        /*0670*/ 	.short	0x010a
        /*0672*/ 	.byte	0xff
	.zero		1


	//   ....[85]....
        /*0674*/ 	.word	0x00004d70
        /*0678*/ 	.word	0x00000000
        /*067c*/ 	.word	0x00000000
        /*0680*/ 	.short	0x0101
        /*0682*/ 	.byte	0xff
	.zero		1


	//   ....[86]....
        /*0684*/ 	.word	0x00005200
        /*0688*/ 	.word	0x000000ff
        /*068c*/ 	.word	0x000000a8
        /*0690*/ 	.short	0x010a
        /*0692*/ 	.byte	0x15
	.zero		1


	//   ....[87]....
        /*0694*/ 	.word	0x00005380
        /*0698*/ 	.word	0x000000ff
        /*069c*/ 	.word	0x00000080
        /*06a0*/ 	.short	0x010a
        /*06a2*/ 	.byte	0x15
	.zero		1


	//   ....[88]....
        /*06a4*/ 	.word	0x00005580
        /*06a8*/ 	.word	0x000000ff
        /*06ac*/ 	.word	0x00000060
        /*06b0*/ 	.short	0x010b
        /*06b2*/ 	.byte	0x15
	.zero		1


	//   ....[89]....
        /*06b4*/ 	.word	0x00005590
        /*06b8*/ 	.word	0x000000ff
        /*06bc*/ 	.word	0x00000000
        /*06c0*/ 	.short	0x0101
        /*06c2*/ 	.byte	0x06
	.zero		1


	//   ....[90]....
        /*06c4*/ 	.word	0x000055a0
        /*06c8*/ 	.word	0x000000ff
        /*06cc*/ 	.word	0x00000088
        /*06d0*/ 	.short	0x010a
        /*06d2*/ 	.byte	0x15
	.zero		1


	//   ....[91]....
        /*06d4*/ 	.word	0x00005750
        /*06d8*/ 	.word	0x000000ff
        /*06dc*/ 	.word	0x00000068
        /*06e0*/ 	.short	0x010b
        /*06e2*/ 	.byte	0x15
	.zero		1


	//   ....[92]....
        /*06e4*/ 	.word	0x00005760
        /*06e8*/ 	.word	0x000000ff
        /*06ec*/ 	.word	0x00000000
        /*06f0*/ 	.short	0x0101
        /*06f2*/ 	.byte	0x06
	.zero		1


	//   ....[93]....
        /*06f4*/ 	.word	0x00005770
        /*06f8*/ 	.word	0x000000ff
        /*06fc*/ 	.word	0x00000090
        /*0700*/ 	.short	0x010a
        /*0702*/ 	.byte	0x15
	.zero		1


	//   ....[94]....
        /*0704*/ 	.word	0x00005920
        /*0708*/ 	.word	0x000000ff
        /*070c*/ 	.word	0x00000070
        /*0710*/ 	.short	0x010b
        /*0712*/ 	.byte	0x15
	.zero		1


	//   ....[95]....
        /*0714*/ 	.word	0x00005930
        /*0718*/ 	.word	0x000000ff
        /*071c*/ 	.word	0x00000000
        /*0720*/ 	.short	0x0101
        /*0722*/ 	.byte	0x06
	.zero		1


	//   ....[96]....
        /*0724*/ 	.word	0x00005940
        /*0728*/ 	.word	0x000000ff
        /*072c*/ 	.word	0x00000098
        /*0730*/ 	.short	0x010a
        /*0732*/ 	.byte	0x15
	.zero		1


	//   ....[97]....
        /*0734*/ 	.word	0x00005b80
        /*0738*/ 	.word	0x000000ff
        /*073c*/ 	.word	0x00000078
        /*0740*/ 	.short	0x010b
        /*0742*/ 	.byte	0x15
	.zero		1


	//   ....[98]....
        /*0744*/ 	.word	0x00005b90
        /*0748*/ 	.word	0x000000ff
        /*074c*/ 	.word	0x00000000
        /*0750*/ 	.short	0x0101
        /*0752*/ 	.byte	0x25
	.zero		1


	//   ....[99]....
        /*0754*/ 	.word	0x00005bd0
        /*0758*/ 	.word	0x000000ff
        /*075c*/ 	.word	0x00000080
        /*0760*/ 	.short	0x010a
        /*0762*/ 	.byte	0x15
	.zero		1


	//   ....[100]....
        /*0764*/ 	.word	0x00005bf0
        /*0768*/ 	.word	0x000000ff
        /*076c*/ 	.word	0x00000088
        /*0770*/ 	.short	0x010a
        /*0772*/ 	.byte	0x15
	.zero		1


	//   ....[101]....
        /*0774*/ 	.word	0x00005c10
        /*0778*/ 	.word	0x000000ff
        /*077c*/ 	.word	0x00000090
        /*0780*/ 	.short	0x010a
        /*0782*/ 	.byte	0x15
	.zero		1


	//   ....[102]....
        /*0784*/ 	.word	0x00005c50
        /*0788*/ 	.word	0x00000000
        /*078c*/ 	.word	0x00000098
        /*0790*/ 	.short	0x010a
        /*0792*/ 	.byte	0xff
	.zero		1


	//   ....[103]....
        /*0794*/ 	.word	0x00005f70
        /*0798*/ 	.word	0x00000003
        /*079c*/ 	.word	0x000000b0
        /*07a0*/ 	.short	0x010a
        /*07a2*/ 	.byte	0xff
	.zero		1


	//   ....[104]....
        /*07a4*/ 	.word	0x000060f0
        /*07a8*/ 	.word	0x00000000
        /*07ac*/ 	.word	0x00000000
        /*07b0*/ 	.short	0x0101
        /*07b2*/ 	.byte	0xff
	.zero		1


	//   ....[105]....
        /*07b4*/ 	.word	0x00006bd0
        /*07b8*/ 	.word	0x000000ff
        /*07bc*/ 	.word	0x00000060
        /*07c0*/ 	.short	0x010a
        /*07c2*/ 	.byte	0x2b
	.zero		1


	//   ....[106]....
        /*07c4*/ 	.word	0x00006c00
        /*07c8*/ 	.word	0x00000036
        /*07cc*/ 	.word	0x000000d0
        /*07d0*/ 	.short	0x010a
        /*07d2*/ 	.byte	0xff
	.zero		1


	//   ....[107]....
        /*07d4*/ 	.word	0x00006d10
        /*07d8*/ 	.word	0x000000ff
        /*07dc*/ 	.word	0x00000060
        /*07e0*/ 	.short	0x010a
        /*07e2*/ 	.byte	0x2b
	.zero		1


	//   ....[108]....
        /*07e4*/ 	.word	0x00006de0
        /*07e8*/ 	.word	0x00000036
        /*07ec*/ 	.word	0x000000d0
        /*07f0*/ 	.short	0x010a
        /*07f2*/ 	.byte	0xff
	.zero		1


	//   ....[109]....
        /*07f4*/ 	.word	0x000075a0
        /*07f8*/ 	.word	0x00000000
        /*07fc*/ 	.word	0x00000000
        /*0800*/ 	.short	0x0101
        /*0802*/ 	.byte	0xff
	.zero		1


	//   ....[110]....
        /*0804*/ 	.word	0x000075b0
        /*0808*/ 	.word	0x00000002
        /*080c*/ 	.word	0x00000060
        /*0810*/ 	.short	0x010a
        /*0812*/ 	.byte	0xff
	.zero		1


	//   ....[111]....
        /*0814*/ 	.word	0x00007670
        /*0818*/ 	.word	0x00000002
        /*081c*/ 	.word	0x00000060
        /*0820*/ 	.short	0x010a
        /*0822*/ 	.byte	0xff
	.zero		1


	//   ....[112]....
        /*0824*/ 	.word	0x00007e70
        /*0828*/ 	.word	0x00000000
        /*082c*/ 	.word	0x00000000
        /*0830*/ 	.short	0x0101
        /*0832*/ 	.byte	0xff
	.zero		1


	//   ....[113]....
        /*0834*/ 	.word	0x00007e90
        /*0838*/ 	.word	0x00000002
        /*083c*/ 	.word	0x00000060
        /*0840*/ 	.short	0x010a
        /*0842*/ 	.byte	0xff
	.zero		1


	//   ....[114]....
        /*0844*/ 	.word	0x00007f40
        /*0848*/ 	.word	0x00000002
        /*084c*/ 	.word	0x00000060
        /*0850*/ 	.short	0x010a
        /*0852*/ 	.byte	0xff
	.zero		1


	//   ....[115]....
        /*0854*/ 	.word	0x00008740
        /*0858*/ 	.word	0x00000000
        /*085c*/ 	.word	0x00000000
        /*0860*/ 	.short	0x0101
        /*0862*/ 	.byte	0xff
	.zero		1


	//   ....[116]....
        /*0864*/ 	.word	0x00008760
        /*0868*/ 	.word	0x00000003
        /*086c*/ 	.word	0x00000060
        /*0870*/ 	.short	0x010a
        /*0872*/ 	.byte	0xff
	.zero		1


	//   ....[117]....
        /*0874*/ 	.word	0x00008810
        /*0878*/ 	.word	0x00000003
        /*087c*/ 	.word	0x00000060
        /*0880*/ 	.short	0x010a
        /*0882*/ 	.byte	0xff
	.zero		1


	//   ....[118]....
        /*0884*/ 	.word	0x00008b20
        /*0888*/ 	.word	0x00000036
        /*088c*/ 	.word	0x00000000
        /*0890*/ 	.short	0x0101
        /*0892*/ 	.byte	0xff
	.zero		1


	//   ....[119]....
        /*0894*/ 	.word	0x00009060
        /*0898*/ 	.word	0x00000000
        /*089c*/ 	.word	0x00000000
        /*08a0*/ 	.short	0x0101
        /*08a2*/ 	.byte	0xff
	.zero		1


	//   ....[120]....
        /*08a4*/ 	.word	0x00009300
        /*08a8*/ 	.word	0x000000ff
        /*08ac*/ 	.word	0x00000000
        /*08b0*/ 	.short	0x0101
        /*08b2*/ 	.byte	0x06
	.zero		1


	//   ....[121]....
        /*08b4*/ 	.word	0x00009320
        /*08b8*/ 	.word	0x00000000
        /*08bc*/ 	.word	0x00000120
        /*08c0*/ 	.short	0x010a
        /*08c2*/ 	.byte	0xff
	.zero		1


	//   ....[122]....
        /*08c4*/ 	.word	0x00009380
        /*08c8*/ 	.word	0x00000000
        /*08cc*/ 	.word	0x00000030
        /*08d0*/ 	.short	0x010a
        /*08d2*/ 	.byte	0xff
	.zero		1


	//   ....[123]....
        /*08d4*/ 	.word	0x000093e0
        /*08d8*/ 	.word	0x00000000
        /*08dc*/ 	.word	0x00000030
        /*08e0*/ 	.short	0x010a
        /*08e2*/ 	.byte	0xff
	.zero		1


	//   ....[124]....
        /*08e4*/ 	.word	0x00009430
        /*08e8*/ 	.word	0x00000003
        /*08ec*/ 	.word	0x000000b0
        /*08f0*/ 	.short	0x010a
        /*08f2*/ 	.byte	0xff
	.zero		1


	//   ....[125]....
        /*08f4*/ 	.word	0x00009490
        /*08f8*/ 	.word	0x00000000
        /*08fc*/ 	.word	0x00000000
        /*0900*/ 	.short	0x010a
        /*0902*/ 	.byte	0xff
	.zero		1


	//   ....[126]....
        /*0904*/ 	.word	0x000094f0
        /*0908*/ 	.word	0x00000000
        /*090c*/ 	.word	0x00000000
        /*0910*/ 	.short	0x010a
        /*0912*/ 	.byte	0xff
	.zero		1


	//   ....[127]....
        /*0914*/ 	.word	0x00009550
        /*0918*/ 	.word	0x00000000
        /*091c*/ 	.word	0x00000000
        /*0920*/ 	.short	0x010a
        /*0922*/ 	.byte	0xff
	.zero		1


	//   ....[128]....
        /*0924*/ 	.word	0x000095b0
        /*0928*/ 	.word	0x00000000
        /*092c*/ 	.word	0x00000000
        /*0930*/ 	.short	0x010a
        /*0932*/ 	.byte	0xff
	.zero		1


	//   ....[129]....
        /*0934*/ 	.word	0x00009610
        /*0938*/ 	.word	0x00000000
        /*093c*/ 	.word	0x00000000
        /*0940*/ 	.short	0x010a
        /*0942*/ 	.byte	0xff
	.zero		1


	//   ....[130]....
        /*0944*/ 	.word	0x00009660
        /*0948*/ 	.word	0x00000002
        /*094c*/ 	.word	0x00000110
        /*0950*/ 	.short	0x010a
        /*0952*/ 	.byte	0xff
	.zero		1


	//   ....[131]....
        /*0954*/ 	.word	0x000096c0
        /*0958*/ 	.word	0x00000002
        /*095c*/ 	.word	0x000000c0
        /*0960*/ 	.short	0x010a
        /*0962*/ 	.byte	0xff
	.zero		1


	//   ....[132]....
        /*0964*/ 	.word	0x00009710
        /*0968*/ 	.word	0x00000002
        /*096c*/ 	.word	0x000000b0
        /*0970*/ 	.short	0x010a
        /*0972*/ 	.byte	0xff
	.zero		1


	//   ....[133]....
        /*0974*/ 	.word	0x00009770
        /*0978*/ 	.word	0x00000000
        /*097c*/ 	.word	0x000000c0
        /*0980*/ 	.short	0x010a
        /*0982*/ 	.byte	0xff
	.zero		1


	//   ....[134]....
        /*0984*/ 	.word	0x000097d0
        /*0988*/ 	.word	0x00000005
        /*098c*/ 	.word	0x00000008
        /*0990*/ 	.short	0x010a
        /*0992*/ 	.byte	0xff
	.zero		1


	//   ....[135]....
        /*0994*/ 	.word	0x000098b0
        /*0998*/ 	.word	0x00000000
        /*099c*/ 	.word	0x00000008
        /*09a0*/ 	.short	0x010a
        /*09a2*/ 	.byte	0xff
	.zero		1


	//   ....[136]....
        /*09a4*/ 	.word	0x00009900
        /*09a8*/ 	.word	0x00000000
        /*09ac*/ 	.word	0x000000b0
        /*09b0*/ 	.short	0x010a
        /*09b2*/ 	.byte	0xff
	.zero		1


	//   ....[137]....
        /*09b4*/ 	.word	0x00009960
        /*09b8*/ 	.word	0x00000000
        /*09bc*/ 	.word	0x000000f0
        /*09c0*/ 	.short	0x010a
        /*09c2*/ 	.byte	0xff
	.zero		1


	//   ....[138]....
        /*09c4*/ 	.word	0x000099c0
        /*09c8*/ 	.word	0x00000000
        /*09cc*/ 	.word	0x00000000
        /*09d0*/ 	.short	0x010a
        /*09d2*/ 	.byte	0xff
	.zero		1


	//   ....[139]....
        /*09d4*/ 	.word	0x00009a20
        /*09d8*/ 	.word	0x00000000
        /*09dc*/ 	.word	0x00000000
        /*09e0*/ 	.short	0x010a
        /*09e2*/ 	.byte	0xff
	.zero		1


	//   ....[140]....
        /*09e4*/ 	.word	0x00009a80
        /*09e8*/ 	.word	0x00000000
        /*09ec*/ 	.word	0x00000000
        /*09f0*/ 	.short	0x010a
        /*09f2*/ 	.byte	0xff
	.zero		1


	//   ....[141]....
        /*09f4*/ 	.word	0x00009ae0
        /*09f8*/ 	.word	0x00000000
        /*09fc*/ 	.word	0x00000000
        /*0a00*/ 	.short	0x010a
        /*0a02*/ 	.byte	0xff
	.zero		1


	//   ....[142]....
        /*0a04*/ 	.word	0x00009b40
        /*0a08*/ 	.word	0x00000000
        /*0a0c*/ 	.word	0x00000130
        /*0a10*/ 	.short	0x010a
        /*0a12*/ 	.byte	0xff
	.zero		1


	//   ....[143]....
        /*0a14*/ 	.word	0x00009b90
        /*0a18*/ 	.word	0x0000000c
        /*0a1c*/ 	.word	0x000000b0
        /*0a20*/ 	.short	0x010a
        /*0a22*/ 	.byte	0xff
	.zero		1


	//   ....[144]....
        /*0a24*/ 	.word	0x00009bf0
        /*0a28*/ 	.word	0x00000000
        /*0a2c*/ 	.word	0x000000a8
        /*0a30*/ 	.short	0x010a
        /*0a32*/ 	.byte	0xff
	.zero		1


	//   ....[145]....
        /*0a34*/ 	.word	0x00009c50
        /*0a38*/ 	.word	0x00000000
        /*0a3c*/ 	.word	0x00000080
        /*0a40*/ 	.short	0x010a
        /*0a42*/ 	.byte	0xff
	.zero		1


	//   ....[146]....
        /*0a44*/ 	.word	0x00009cb0
        /*0a48*/ 	.word	0x00000000
        /*0a4c*/ 	.word	0x00000088
        /*0a50*/ 	.short	0x010a
        /*0a52*/ 	.byte	0xff
	.zero		1


	//   ....[147]....
        /*0a54*/ 	.word	0x00009d10
        /*0a58*/ 	.word	0x00000000
        /*0a5c*/ 	.word	0x00000090
        /*0a60*/ 	.short	0x010a
        /*0a62*/ 	.byte	0xff
	.zero		1


	//   ....[148]....
        /*0a64*/ 	.word	0x00009d70
        /*0a68*/ 	.word	0x00000000
        /*0a6c*/ 	.word	0x00000098
        /*0a70*/ 	.short	0x010a
        /*0a72*/ 	.byte	0xff
	.zero		1


	//   ....[149]....
        /*0a74*/ 	.word	0x00009dd0
        /*0a78*/ 	.word	0x00000000
        /*0a7c*/ 	.word	0x00000080
        /*0a80*/ 	.short	0x010a
        /*0a82*/ 	.byte	0xff
	.zero		1


	//   ....[150]....
        /*0a84*/ 	.word	0x00009e30
        /*0a88*/ 	.word	0x00000000
        /*0a8c*/ 	.word	0x00000088
        /*0a90*/ 	.short	0x010a
        /*0a92*/ 	.byte	0xff
	.zero		1


	//   ....[151]....
        /*0a94*/ 	.word	0x00009e90
        /*0a98*/ 	.word	0x00000000
        /*0a9c*/ 	.word	0x00000090
        /*0aa0*/ 	.short	0x010a
        /*0aa2*/ 	.byte	0xff
	.zero		1


	//   ....[152]....
        /*0aa4*/ 	.word	0x00009ee0
        /*0aa8*/ 	.word	0x00000003
        /*0aac*/ 	.word	0x000000b0
        /*0ab0*/ 	.short	0x010a
        /*0ab2*/ 	.byte	0xff
	.zero		1


	//   ....[153]....
        /*0ab4*/ 	.word	0x00009f40
        /*0ab8*/ 	.word	0x00000002
        /*0abc*/ 	.word	0x00000060
        /*0ac0*/ 	.short	0x010a
        /*0ac2*/ 	.byte	0xff
	.zero		1


	//   ....[154]....
        /*0ac4*/ 	.word	0x00009f90
        /*0ac8*/ 	.word	0x00000036
        /*0acc*/ 	.word	0x000000d0
        /*0ad0*/ 	.short	0x010a
        /*0ad2*/ 	.byte	0xff
	.zero		1


	//   ....[155]....
        /*0ad4*/ 	.word	0x00009fe0
        /*0ad8*/ 	.word	0x00000002
        /*0adc*/ 	.word	0x00000060
        /*0ae0*/ 	.short	0x010a
        /*0ae2*/ 	.byte	0xff
	.zero		1


	//   ....[156]....
        /*0ae4*/ 	.word	0x0000a030
        /*0ae8*/ 	.word	0x00000002
        /*0aec*/ 	.word	0x00000060
        /*0af0*/ 	.short	0x010a
        /*0af2*/ 	.byte	0xff
	.zero		1


	//   ....[157]....
        /*0af4*/ 	.word	0x0000a080
        /*0af8*/ 	.word	0x00000003
        /*0afc*/ 	.word	0x00000060
        /*0b00*/ 	.short	0x010a
        /*0b02*/ 	.byte	0xff
	.zero		1


	//----- nvinfo : EIATTR_NUM_MBARRIERS
	.align		4
.L_47:
        /*0b04*/ 	.byte	0x03, 0x38
        /*0b06*/ 	.short	0x0027


	//----- nvinfo : EIATTR_EXIT_INSTR_OFFSETS
	.align		4
        /*0b08*/ 	.byte	0x04, 0x1c
        /*0b0a*/ 	.short	(.L_49 - .L_48)


	//   ....[0]....
.L_48:
        /*0b0c*/ 	.word	0x00002f00


	//   ....[1]....
        /*0b10*/ 	.word	0x000033f0


	//   ....[2]....
        /*0b14*/ 	.word	0x00003450


	//   ....[3]....
        /*0b18*/ 	.word	0x00004990


	//   ....[4]....
        /*0b1c*/ 	.word	0x00005c80


	//   ....[5]....
        /*0b20*/ 	.word	0x00005cc0


	//   ....[6]....
        /*0b24*/ 	.word	0x00009200


	//   ....[7]....
        /*0b28*/ 	.word	0x00009270


	//   ....[8]....
        /*0b2c*/ 	.word	0x000092a0


	//   ....[9]....
        /*0b30*/ 	.word	0x00009310


	//----- nvinfo : EIATTR_MAX_THREADS
	.align		4
.L_49:
        /*0b34*/ 	.byte	0x04, 0x05
        /*0b36*/ 	.short	(.L_51 - .L_50)
.L_50:
        /*0b38*/ 	.word	0x00000100
        /*0b3c*/ 	.word	0x00000001
        /*0b40*/ 	.word	0x00000001


	//----- nvinfo : EIATTR_CRS_STACK_SIZE
	.align		4
.L_51:
        /*0b44*/ 	.byte	0x04, 0x1e
        /*0b46*/ 	.short	(.L_53 - .L_52)
.L_52:
        /*0b48*/ 	.word	0x00000000


	//----- nvinfo : EIATTR_CBANK_PARAM_SIZE
	.align		4
.L_53:
        /*0b4c*/ 	.byte	0x03, 0x19
        /*0b4e*/ 	.short	0x0800


	//----- nvinfo : EIATTR_PARAM_CBANK
	.align		4
        /*0b50*/ 	.byte	0x04, 0x0a
        /*0b52*/ 	.short	(.L_55 - .L_54)
	.align		4
.L_54:
        /*0b54*/ 	.word	index@(.nv.constant0._ZN7cutlass13device_kernelINS_4gemm6kernel13GemmUniversalIN4cute5tupleIJiiiiEEENS1_10collective13CollectiveMmaINS1_35MainloopSm100TmaUmmaWarpSpecializedILi6ELi2ELi4ENS5_IJNS4_1CILi2EEENSA_ILi4EEENSA_ILi1EEEEEEEENS5_IJNSA_ILi128EEESG_SG_EEENS_10bfloat16_tENS5_IJlSD_lEEESI_SJ_NS4_8TiledMMAINS4_8MMA_AtomIJNS4_26SM100_MMA_F16BF16_2x1SM_SSISI_SI_fLi128ELi128ELNS4_4UMMA5MajorE0ELSO_0ELNSN_7ScaleInE0ELSP_0EEEEEENS4_6LayoutINS5_IJSD_SD_SD_EEENS5_IJNSA_ILi0EEESU_SU_EEEEENS5_IJNS4_10UnderscoreESX_SX_EEEEENS4_28SM100_TMA_2SM_LOAD_MULTICASTENS4_14ComposedLayoutINS4_7SwizzleILi3ELi4ELi3EEENS4_18smem_ptr_flag_bitsILi16EEENSS_INS5_IJNSA_ILi8EEENSA_ILi64EEEEEENS5_IJS17_SD_EEEEEEEvNS4_8identityENS4_18SM100_TMA_2SM_LOADES1B_vS1C_EENS_8epilogue10collective18CollectiveEpilogueINS1F_23Sm100TmaWarpSpecializedILi4ELi2ELi16ELb1ELb0EEEJNS5_IJS17_SG_SG_EEENS5_IJNSS_IS17_SD_EENSS_INS5_IJNSA_ILi16EEESB_EEENS5_IJSD_S17_EEEEEEEESI_SJ_SI_SJ_NS1F_6fusion15FusionCallbacksIS1J_NS1R_17LinearCombinationISI_fSI_fLNS_15FloatRoundStyleE2EEES1K_S1Q_JEEENS4_5SM1004TMEM4LOAD26SM100_TMEM_LOAD_32dp32b16xENS4_13SM90_TMA_LOADENS11_INS12_ILi1ELi4ELi3EEES15_NSS_INS5_IJS16_S1M_EEENS5_IJS1M_SD_EEEEEEENS4_39AutoVectorizingCopyWithAssumedAlignmentILi128EEENS4_14SM90_TMA_STOREES26_S28_S28_EEEvvEEEEvNT_6ParamsE)
        /*0b58*/ 	.short	0x0380
        /*0b5a*/ 	.short	0x0800


	//----- nvinfo : EIATTR_SW_WAR
	.align		4
.L_55:
        /*0b5c*/ 	.byte	0x04, 0x36
        /*0b5e*/ 	.short	(.L_57 - .L_56)
.L_56:
        /*0b60*/ 	.word	0x00000008
.L_57:


//--------------------- .nv.callgraph             --------------------------
	.section	.nv.callgraph,"",@"SHT_CUDA_CALLGRAPH"
	.align	4
	.sectionentsize	8
	.align		4
        /*0000*/ 	.word	0x00000000
	.align		4
        /*0004*/ 	.word	0xffffffff
	.align		4
        /*0008*/ 	.word	index@(_ZN7cutlass13device_kernelINS_4gemm6kernel13GemmUniversalIN4cute5tupleIJiiiiEEENS1_10collective13CollectiveMmaINS1_35MainloopSm100TmaUmmaWarpSpecializedILi6ELi2ELi4ENS5_IJNS4_1CILi2EEENSA_ILi4EEENSA_ILi1EEEEEEEENS5_IJNSA_ILi128EEESG_SG_EEENS_10bfloat16_tENS5_IJlSD_lEEESI_SJ_NS4_8TiledMMAINS4_8MMA_AtomIJNS4_26SM100_MMA_F16BF16_2x1SM_SSISI_SI_fLi128ELi128ELNS4_4UMMA5MajorE0ELSO_0ELNSN_7ScaleInE0ELSP_0EEEEEENS4_6LayoutINS5_IJSD_SD_SD_EEENS5_IJNSA_ILi0EEESU_SU_EEEEENS5_IJNS4_10UnderscoreESX_SX_EEEEENS4_28SM100_TMA_2SM_LOAD_MULTICASTENS4_14ComposedLayoutINS4_7SwizzleILi3ELi4ELi3EEENS4_18smem_ptr_flag_bitsILi16EEENSS_INS5_IJNSA_ILi8EEENSA_ILi64EEEEEENS5_IJS17_SD_EEEEEEEvNS4_8identityENS4_18SM100_TMA_2SM_LOADES1B_vS1C_EENS_8epilogue10collective18CollectiveEpilogueINS1F_23Sm100TmaWarpSpecializedILi4ELi2ELi16ELb1ELb0EEEJNS5_IJS17_SG_SG_EEENS5_IJNSS_IS17_SD_EENSS_INS5_IJNSA_ILi16EEESB_EEENS5_IJSD_S17_EEEEEEEESI_SJ_SI_SJ_NS1F_6fusion15FusionCallbacksIS1J_NS1R_17LinearCombinationISI_fSI_fLNS_15FloatRoundStyleE2EEES1K_S1Q_JEEENS4_5SM1004TMEM4LOAD26SM100_TMEM_LOAD_32dp32b16xENS4_13SM90_TMA_LOADENS11_INS12_ILi1ELi4ELi3EEES15_NSS_INS5_IJS16_S1M_EEENS5_IJS1M_SD_EEEEEEENS4_39AutoVectorizingCopyWithAssumedAlignmentILi128EEENS4_14SM90_TMA_STOREES26_S28_S28_EEEvvEEEEvNT_6ParamsE)
	.align		4
        /*000c*/ 	.word	index@(__assertfail)
	.align		4
        /*0010*/ 	.word	0x00000000
	.align		4
        /*0014*/ 	.word	0xfffffffe
	.align		4
        /*0018*/ 	.word	0x00000000
	.align		4
        /*001c*/ 	.word	0xfffffffd
	.align		4
        /*0020*/ 	.word	0x00000000
	.align		4
        /*0024*/ 	.word	0xfffffffc


//--------------------- .nv.constant4             --------------------------
	.section	.nv.constant4,"a",@progbits
	.align	8
	.align		8
.nv.constant4:
        /*0000*/ 	.dword	__assertfail
	.align		8
        /*0008*/ 	.dword	__unnamed_1
	.align		8
        /*0010*/ 	.dword	__unnamed_2
	.align		8
        /*0018*/ 	.dword	_ZN40_INTERNAL_b582aab4_4_k_cu_c9061fff_188604cuda3std3__45__cpo5beginE
	.align		8
        /*0020*/ 	.dword	_ZN40_INTERNAL_b582aab4_4_k_cu_c9061fff_188604cuda3std3__45__cpo3endE
	.align		8
        /*0028*/ 	.dword	_ZN40_INTERNAL_b582aab4_4_k_cu_c9061fff_188604cuda3std3__45__cpo6cbeginE
	.align		8
        /*0030*/ 	.dword	_ZN40_INTERNAL_b582aab4_4_k_cu_c9061fff_188604cuda3std3__45__cpo4cendE
	.align		8
        /*0038*/ 	.dword	_ZN40_INTERNAL_b582aab4_4_k_cu_c9061fff_188604cuda3std3__442_GLOBAL__N__b582aab4_4_k_cu_c9061fff_188606ignoreE
	.align		8
        /*0040*/ 	.dword	_ZN40_INTERNAL_b582aab4_4_k_cu_c9061fff_188604cuda3std3__419piecewise_constructE
	.align		8
        /*0048*/ 	.dword	_ZN40_INTERNAL_b582aab4_4_k_cu_c9061fff_188604cuda3std3__48in_placeE
	.align		8
        /*0050*/ 	.dword	_ZN40_INTERNAL_b582aab4_4_k_cu_c9061fff_188604cuda3std6ranges3__45__cpo4swapE
	.align		8
        /*0058*/ 	.dword	_ZN40_INTERNAL_b582aab4_4_k_cu_c9061fff_188604cuda3std6ranges3__45__cpo9iter_moveE
	.align		8
        /*0060*/ 	.dword	_ZN40_INTERNAL_b582aab4_4_k_cu_c9061fff_188604cute7productE
	.align		8
        /*0068*/ 	.dword	_ZN40_INTERNAL_b582aab4_4_k_cu_c9061fff_188604cute1_E
	.align		8
        /*0070*/ 	.dword	$str$25
	.align		8
        /*0078*/ 	.dword	$str$26
	.align		8
        /*0080*/ 	.dword	$str$27
	.align		8
        /*0088*/ 	.dword	$str$28


//--------------------- .text._ZN7cutlass13device_kernelINS_4gemm6kernel13GemmUniversalIN4cute5tupleIJiiiiEEENS1_10collective13CollectiveMmaINS1_35MainloopSm100TmaUmmaWarpSpecializedILi6ELi2ELi4ENS5_IJNS4_1CILi2EEENSA_ILi4EEENSA_ILi1EEEEEEEENS5_IJNSA_ILi128EEESG_SG_EEENS_10bfloat16_tENS5_IJlSD_lEEESI_SJ_NS4_8TiledMMAINS4_8MMA_AtomIJNS4_26SM100_MMA_F16BF16_2x1SM_SSISI_SI_fLi128ELi128ELNS4_4UMMA5MajorE0ELSO_0ELNSN_7ScaleInE0ELSP_0EEEEEENS4_6LayoutINS5_IJSD_SD_SD_EEENS5_IJNSA_ILi0EEESU_SU_EEEEENS5_IJNS4_10UnderscoreESX_SX_EEEEENS4_28SM100_TMA_2SM_LOAD_MULTICASTENS4_14ComposedLayoutINS4_7SwizzleILi3ELi4ELi3EEENS4_18smem_ptr_flag_bitsILi16EEENSS_INS5_IJNSA_ILi8EEENSA_ILi64EEEEEENS5_IJS17_SD_EEEEEEEvNS4_8identityENS4_18SM100_TMA_2SM_LOADES1B_vS1C_EENS_8epilogue10collective18CollectiveEpilogueINS1F_23Sm100TmaWarpSpecializedILi4ELi2ELi16ELb1ELb0EEEJNS5_IJS17_SG_SG_EEENS5_IJNSS_IS17_SD_EENSS_INS5_IJNSA_ILi16EEESB_EEENS5_IJSD_S17_EEEEEEEESI_SJ_SI_SJ_NS1F_6fusion15FusionCallbacksIS1J_NS1R_17LinearCombinationISI_fSI_fLNS_15FloatRoundStyleE2EEES1K_S1Q_JEEENS4_5SM1004TMEM4LOAD26SM100_TMEM_LOAD_32dp32b16xENS4_13SM90_TMA_LOADENS11_INS12_ILi1ELi4ELi3EEES15_NSS_INS5_IJS16_S1M_EEENS5_IJS1M_SD_EEEEEEENS4_39AutoVectorizingCopyWithAssumedAlignmentILi128EEENS4_14SM90_TMA_STOREES26_S28_S28_EEEvvEEEEvNT_6ParamsE --------------------------
	.section	.text._ZN7cutlass13device_kernelINS_4gemm6kernel13GemmUniversalIN4cute5tupleIJiiiiEEENS1_10collective13CollectiveMmaINS1_35MainloopSm100TmaUmmaWarpSpecializedILi6ELi2ELi4ENS5_IJNS4_1CILi2EEENSA_ILi4EEENSA_ILi1EEEEEEEENS5_IJNSA_ILi128EEESG_SG_EEENS_10bfloat16_tENS5_IJlSD_lEEESI_SJ_NS4_8TiledMMAINS4_8MMA_AtomIJNS4_26SM100_MMA_F16BF16_2x1SM_SSISI_SI_fLi128ELi128ELNS4_4UMMA5MajorE0ELSO_0ELNSN_7ScaleInE0ELSP_0EEEEEENS4_6LayoutINS5_IJSD_SD_SD_EEENS5_IJNSA_ILi0EEESU_SU_EEEEENS5_IJNS4_10UnderscoreESX_SX_EEEEENS4_28SM100_TMA_2SM_LOAD_MULTICASTENS4_14ComposedLayoutINS4_7SwizzleILi3ELi4ELi3EEENS4_18smem_ptr_flag_bitsILi16EEENSS_INS5_IJNSA_ILi8EEENSA_ILi64EEEEEENS5_IJS17_SD_EEEEEEEvNS4_8identityENS4_18SM100_TMA_2SM_LOADES1B_vS1C_EENS_8epilogue10collective18CollectiveEpilogueINS1F_23Sm100TmaWarpSpecializedILi4ELi2ELi16ELb1ELb0EEEJNS5_IJS17_SG_SG_EEENS5_IJNSS_IS17_SD_EENSS_INS5_IJNSA_ILi16EEESB_EEENS5_IJSD_S17_EEEEEEEESI_SJ_SI_SJ_NS1F_6fusion15FusionCallbacksIS1J_NS1R_17LinearCombinationISI_fSI_fLNS_15FloatRoundStyleE2EEES1K_S1Q_JEEENS4_5SM1004TMEM4LOAD26SM100_TMEM_LOAD_32dp32b16xENS4_13SM90_TMA_LOADENS11_INS12_ILi1ELi4ELi3EEES15_NSS_INS5_IJS16_S1M_EEENS5_IJS1M_SD_EEEEEEENS4_39AutoVectorizingCopyWithAssumedAlignmentILi128EEENS4_14SM90_TMA_STOREES26_S28_S28_EEEvvEEEEvNT_6ParamsE,"ax",@progbits
	.align	128
.text._ZN7cutlass13device_kernelINS_4gemm6kernel13GemmUniversalIN4cute5tupleIJiiiiEEENS1_10collective13CollectiveMmaINS1_35MainloopSm100TmaUmmaWarpSpecializedILi6ELi2ELi4ENS5_IJNS4_1CILi2EEENSA_ILi4EEENSA_ILi1EEEEEEEENS5_IJNSA_ILi128EEESG_SG_EEENS_10bfloat16_tENS5_IJlSD_lEEESI_SJ_NS4_8TiledMMAINS4_8MMA_AtomIJNS4_26SM100_MMA_F16BF16_2x1SM_SSISI_SI_fLi128ELi128ELNS4_4UMMA5MajorE0ELSO_0ELNSN_7ScaleInE0ELSP_0EEEEEENS4_6LayoutINS5_IJSD_SD_SD_EEENS5_IJNSA_ILi0EEESU_SU_EEEEENS5_IJNS4_10UnderscoreESX_SX_EEEEENS4_28SM100_TMA_2SM_LOAD_MULTICASTENS4_14ComposedLayoutINS4_7SwizzleILi3ELi4ELi3EEENS4_18smem_ptr_flag_bitsILi16EEENSS_INS5_IJNSA_ILi8EEENSA_ILi64EEEEEENS5_IJS17_SD_EEEEEEEvNS4_8identityENS4_18SM100_TMA_2SM_LOADES1B_vS1C_EENS_8epilogue10collective18CollectiveEpilogueINS1F_23Sm100TmaWarpSpecializedILi4ELi2ELi16ELb1ELb0EEEJNS5_IJS17_SG_SG_EEENS5_IJNSS_IS17_SD_EENSS_INS5_IJNSA_ILi16EEESB_EEENS5_IJSD_S17_EEEEEEEESI_SJ_SI_SJ_NS1F_6fusion15FusionCallbacksIS1J_NS1R_17LinearCombinationISI_fSI_fLNS_15FloatRoundStyleE2EEES1K_S1Q_JEEENS4_5SM1004TMEM4LOAD26SM100_TMEM_LOAD_32dp32b16xENS4_13SM90_TMA_LOADENS11_INS12_ILi1ELi4ELi3EEES15_NSS_INS5_IJS16_S1M_EEENS5_IJS1M_SD_EEEEEEENS4_39AutoVectorizingCopyWithAssumedAlignmentILi128EEENS4_14SM90_TMA_STOREES26_S28_S28_EEEvvEEEEvNT_6ParamsE:
        .type           _ZN7cutlass13device_kernelINS_4gemm6kernel13GemmUniversalIN4cute5tupleIJiiiiEEENS1_10collective13CollectiveMmaINS1_35MainloopSm100TmaUmmaWarpSpecializedILi6ELi2ELi4ENS5_IJNS4_1CILi2EEENSA_ILi4EEENSA_ILi1EEEEEEEENS5_IJNSA_ILi128EEESG_SG_EEENS_10bfloat16_tENS5_IJlSD_lEEESI_SJ_NS4_8TiledMMAINS4_8MMA_AtomIJNS4_26SM100_MMA_F16BF16_2x1SM_SSISI_SI_fLi128ELi128ELNS4_4UMMA5MajorE0ELSO_0ELNSN_7ScaleInE0ELSP_0EEEEEENS4_6LayoutINS5_IJSD_SD_SD_EEENS5_IJNSA_ILi0EEESU_SU_EEEEENS5_IJNS4_10UnderscoreESX_SX_EEEEENS4_28SM100_TMA_2SM_LOAD_MULTICASTENS4_14ComposedLayoutINS4_7SwizzleILi3ELi4ELi3EEENS4_18smem_ptr_flag_bitsILi16EEENSS_INS5_IJNSA_ILi8EEENSA_ILi64EEEEEENS5_IJS17_SD_EEEEEEEvNS4_8identityENS4_18SM100_TMA_2SM_LOADES1B_vS1C_EENS_8epilogue10collective18CollectiveEpilogueINS1F_23Sm100TmaWarpSpecializedILi4ELi2ELi16ELb1ELb0EEEJNS5_IJS17_SG_SG_EEENS5_IJNSS_IS17_SD_EENSS_INS5_IJNSA_ILi16EEESB_EEENS5_IJSD_S17_EEEEEEEESI_SJ_SI_SJ_NS1F_6fusion15FusionCallbacksIS1J_NS1R_17LinearCombinationISI_fSI_fLNS_15FloatRoundStyleE2EEES1K_S1Q_JEEENS4_5SM1004TMEM4LOAD26SM100_TMEM_LOAD_32dp32b16xENS4_13SM90_TMA_LOADENS11_INS12_ILi1ELi4ELi3EEES15_NSS_INS5_IJS16_S1M_EEENS5_IJS1M_SD_EEEEEEENS4_39AutoVectorizingCopyWithAssumedAlignmentILi128EEENS4_14SM90_TMA_STOREES26_S28_S28_EEEvvEEEEvNT_6ParamsE,@function
        .size           _ZN7cutlass13device_kernelINS_4gemm6kernel13GemmUniversalIN4cute5tupleIJiiiiEEENS1_10collective13CollectiveMmaINS1_35MainloopSm100TmaUmmaWarpSpecializedILi6ELi2ELi4ENS5_IJNS4_1CILi2EEENSA_ILi4EEENSA_ILi1EEEEEEEENS5_IJNSA_ILi128EEESG_SG_EEENS_10bfloat16_tENS5_IJlSD_lEEESI_SJ_NS4_8TiledMMAINS4_8MMA_AtomIJNS4_26SM100_MMA_F16BF16_2x1SM_SSISI_SI_fLi128ELi128ELNS4_4UMMA5MajorE0ELSO_0ELNSN_7ScaleInE0ELSP_0EEEEEENS4_6LayoutINS5_IJSD_SD_SD_EEENS5_IJNSA_ILi0EEESU_SU_EEEEENS5_IJNS4_10UnderscoreESX_SX_EEEEENS4_28SM100_TMA_2SM_LOAD_MULTICASTENS4_14ComposedLayoutINS4_7SwizzleILi3ELi4ELi3EEENS4_18smem_ptr_flag_bitsILi16EEENSS_INS5_IJNSA_ILi8EEENSA_ILi64EEEEEENS5_IJS17_SD_EEEEEEEvNS4_8identityENS4_18SM100_TMA_2SM_LOADES1B_vS1C_EENS_8epilogue10collective18CollectiveEpilogueINS1F_23Sm100TmaWarpSpecializedILi4ELi2ELi16ELb1ELb0EEEJNS5_IJS17_SG_SG_EEENS5_IJNSS_IS17_SD_EENSS_INS5_IJNSA_ILi16EEESB_EEENS5_IJSD_S17_EEEEEEEESI_SJ_SI_SJ_NS1F_6fusion15FusionCallbacksIS1J_NS1R_17LinearCombinationISI_fSI_fLNS_15FloatRoundStyleE2EEES1K_S1Q_JEEENS4_5SM1004TMEM4LOAD26SM100_TMEM_LOAD_32dp32b16xENS4_13SM90_TMA_LOADENS11_INS12_ILi1ELi4ELi3EEES15_NSS_INS5_IJS16_S1M_EEENS5_IJS1M_SD_EEEEEEENS4_39AutoVectorizingCopyWithAssumedAlignmentILi128EEENS4_14SM90_TMA_STOREES26_S28_S28_EEEvvEEEEvNT_6ParamsE,(.L_x_207 - _ZN7cutlass13device_kernelINS_4gemm6kernel13GemmUniversalIN4cute5tupleIJiiiiEEENS1_10collective13CollectiveMmaINS1_35MainloopSm100TmaUmmaWarpSpecializedILi6ELi2ELi4ENS5_IJNS4_1CILi2EEENSA_ILi4EEENSA_ILi1EEEEEEEENS5_IJNSA_ILi128EEESG_SG_EEENS_10bfloat16_tENS5_IJlSD_lEEESI_SJ_NS4_8TiledMMAINS4_8MMA_AtomIJNS4_26SM100_MMA_F16BF16_2x1SM_SSISI_SI_fLi128ELi128ELNS4_4UMMA5MajorE0ELSO_0ELNSN_7ScaleInE0ELSP_0EEEEEENS4_6LayoutINS5_IJSD_SD_SD_EEENS5_IJNSA_ILi0EEESU_SU_EEEEENS5_IJNS4_10UnderscoreESX_SX_EEEEENS4_28SM100_TMA_2SM_LOAD_MULTICASTENS4_14ComposedLayoutINS4_7SwizzleILi3ELi4ELi3EEENS4_18smem_ptr_flag_bitsILi16EEENSS_INS5_IJNSA_ILi8EEENSA_ILi64EEEEEENS5_IJS17_SD_EEEEEEEvNS4_8identityENS4_18SM100_TMA_2SM_LOADES1B_vS1C_EENS_8epilogue10collective18CollectiveEpilogueINS1F_23Sm100TmaWarpSpecializedILi4ELi2ELi16ELb1ELb0EEEJNS5_IJS17_SG_SG_EEENS5_IJNSS_IS17_SD_EENSS_INS5_IJNSA_ILi16EEESB_EEENS5_IJSD_S17_EEEEEEEESI_SJ_SI_SJ_NS1F_6fusion15FusionCallbacksIS1J_NS1R_17LinearCombinationISI_fSI_fLNS_15FloatRoundStyleE2EEES1K_S1Q_JEEENS4_5SM1004TMEM4LOAD26SM100_TMEM_LOAD_32dp32b16xENS4_13SM90_TMA_LOADENS11_INS12_ILi1ELi4ELi3EEES15_NSS_INS5_IJS16_S1M_EEENS5_IJS1M_SD_EEEEEEENS4_39AutoVectorizingCopyWithAssumedAlignmentILi128EEENS4_14SM90_TMA_STOREES26_S28_S28_EEEvvEEEEvNT_6ParamsE)
        .other          _ZN7cutlass13device_kernelINS_4gemm6kernel13GemmUniversalIN4cute5tupleIJiiiiEEENS1_10collective13CollectiveMmaINS1_35MainloopSm100TmaUmmaWarpSpecializedILi6ELi2ELi4ENS5_IJNS4_1CILi2EEENSA_ILi4EEENSA_ILi1EEEEEEEENS5_IJNSA_ILi128EEESG_SG_EEENS_10bfloat16_tENS5_IJlSD_lEEESI_SJ_NS4_8TiledMMAINS4_8MMA_AtomIJNS4_26SM100_MMA_F16BF16_2x1SM_SSISI_SI_fLi128ELi128ELNS4_4UMMA5MajorE0ELSO_0ELNSN_7ScaleInE0ELSP_0EEEEEENS4_6LayoutINS5_IJSD_SD_SD_EEENS5_IJNSA_ILi0EEESU_SU_EEEEENS5_IJNS4_10UnderscoreESX_SX_EEEEENS4_28SM100_TMA_2SM_LOAD_MULTICASTENS4_14ComposedLayoutINS4_7SwizzleILi3ELi4ELi3EEENS4_18smem_ptr_flag_bitsILi16EEENSS_INS5_IJNSA_ILi8EEENSA_ILi64EEEEEENS5_IJS17_SD_EEEEEEEvNS4_8identityENS4_18SM100_TMA_2SM_LOADES1B_vS1C_EENS_8epilogue10collective18CollectiveEpilogueINS1F_23Sm100TmaWarpSpecializedILi4ELi2ELi16ELb1ELb0EEEJNS5_IJS17_SG_SG_EEENS5_IJNSS_IS17_SD_EENSS_INS5_IJNSA_ILi16EEESB_EEENS5_IJSD_S17_EEEEEEEESI_SJ_SI_SJ_NS1F_6fusion15FusionCallbacksIS1J_NS1R_17LinearCombinationISI_fSI_fLNS_15FloatRoundStyleE2EEES1K_S1Q_JEEENS4_5SM1004TMEM4LOAD26SM100_TMEM_LOAD_32dp32b16xENS4_13SM90_TMA_LOADENS11_INS12_ILi1ELi4ELi3EEES15_NSS_INS5_IJS16_S1M_EEENS5_IJS1M_SD_EEEEEEENS4_39AutoVectorizingCopyWithAssumedAlignmentILi128EEENS4_14SM90_TMA_STOREES26_S28_S28_EEEvvEEEEvNT_6ParamsE,@"STO_CUDA_ENTRY STV_DEFAULT"
_ZN7cutlass13device_kernelINS_4gemm6kernel13GemmUniversalIN4cute5tupleIJiiiiEEENS1_10collective13CollectiveMmaINS1_35MainloopSm100TmaUmmaWarpSpecializedILi6ELi2ELi4ENS5_IJNS4_1CILi2EEENSA_ILi4EEENSA_ILi1EEEEEEEENS5_IJNSA_ILi128EEESG_SG_EEENS_10bfloat16_tENS5_IJlSD_lEEESI_SJ_NS4_8TiledMMAINS4_8MMA_AtomIJNS4_26SM100_MMA_F16BF16_2x1SM_SSISI_SI_fLi128ELi128ELNS4_4UMMA5MajorE0ELSO_0ELNSN_7ScaleInE0ELSP_0EEEEEENS4_6LayoutINS5_IJSD_SD_SD_EEENS5_IJNSA_ILi0EEESU_SU_EEEEENS5_IJNS4_10UnderscoreESX_SX_EEEEENS4_28SM100_TMA_2SM_LOAD_MULTICASTENS4_14ComposedLayoutINS4_7SwizzleILi3ELi4ELi3EEENS4_18smem_ptr_flag_bitsILi16EEENSS_INS5_IJNSA_ILi8EEENSA_ILi64EEEEEENS5_IJS17_SD_EEEEEEEvNS4_8identityENS4_18SM100_TMA_2SM_LOADES1B_vS1C_EENS_8epilogue10collective18CollectiveEpilogueINS1F_23Sm100TmaWarpSpecializedILi4ELi2ELi16ELb1ELb0EEEJNS5_IJS17_SG_SG_EEENS5_IJNSS_IS17_SD_EENSS_INS5_IJNSA_ILi16EEESB_EEENS5_IJSD_S17_EEEEEEEESI_SJ_SI_SJ_NS1F_6fusion15FusionCallbacksIS1J_NS1R_17LinearCombinationISI_fSI_fLNS_15FloatRoundStyleE2EEES1K_S1Q_JEEENS4_5SM1004TMEM4LOAD26SM100_TMEM_LOAD_32dp32b16xENS4_13SM90_TMA_LOADENS11_INS12_ILi1ELi4ELi3EEES15_NSS_INS5_IJS16_S1M_EEENS5_IJS1M_SD_EEEEEEENS4_39AutoVectorizingCopyWithAssumedAlignmentILi128EEENS4_14SM90_TMA_STOREES26_S28_S28_EEEvvEEEEvNT_6ParamsE:
[----:B------:R-:W1:Y:S01]  /*0000*/  LDC R1, c[0x0][0x37c] ;  /* 0x0000df00ff017b82 */ /* 0x000e620000000800 */
[----:B------:R-:W2:Y:S01]  /*0010*/  S2R R61, SR_TID.X ;  /* 0x00000000003d7919 */ /* 0x000ea20000002100 */
[----:B------:R-:W3:Y:S06]  /*0020*/  LDCU.64 UR8, c[0x0][0x890] ;  /* 0x00011200ff0877ac */ /* 0x000eec0008000a00 */
[----:B------:R-:W4:Y:S01]  /*0030*/  S2UR UR47, SR_CgaCtaId ;  /* 0x00000000002f79c3 */ /* 0x000f220000008800 */
[----:B------:R-:W-:Y:S02]  /*0040*/  PRMT R50, RZ, 0x7610, R50 ;  /* 0x00007610ff327816 */ /* 0x000fe40000000032 */
[----:B------:R-:W-:-:S02]  /*0050*/  ELECT P0, URZ, PT ;  /* 0x0000000000ff782f */ /* 0x000fc40003800000 */
[----:B---3--:R-:W-:-:S04]  /*0060*/  ISETP.NE.U32.AND P1, PT, RZ, UR8, PT ;  /* 0x00000008ff007c0c */ /* 0x008fc8000bf25070 */
[----:B------:R-:W-:Y:S01]  /*0070*/  ISETP.NE.AND.EX P2, PT, RZ, UR9, PT, P1 ;  /* 0x00000009ff007c0c */ /* 0x000fe2000bf45310 */
[----:B----4-:R-:W-:Y:S02]  /*0080*/  ULOP3.LUT UR68, UR47, 0x1, URZ, 0xc0, !UPT ;  /* 0x000000012f447892 */ /* 0x010fe4000f8ec0ff */
[----:B------:R-:W-:Y:S01]  /*0090*/  ULOP3.LUT UR69, UR47, 0x1, URZ, 0x3c, !UPT ;  /* 0x000000012f457892 */ /* 0x000fe2000f8e3cff */
[----:B--2---:R-:W-:-:S05]  /*00a0*/  SHF.R.U32.HI R51, RZ, 0x5, R61 ;  /* 0x00000005ff337819 */ /* 0x004fca000001163d */
[----:B------:R-:W2:Y:S02]  /*00b0*/  SHFL.IDX PT, R0, R51, RZ, 0x1f ;  /* 0x00001fff33007589 */ /* 0x000ea400000e0000 */
[----:B--2---:R-:W-:Y:S02]  /*00c0*/  R2UR UR21, R0 ;  /* 0x00000000001572ca */ /* 0x004fe400000e0000 */
[----:B-1----:R-:W-:Y:S05]  /*00d0*/  @P2 BRA `(.L_x_0) ;  /* 0x0000000000302947 */ /* 0x002fea0003800000 */
[----:B------:R-:W1:Y:S02]  /*00e0*/  LDCU.64 UR4, c[0x0][0x888] ;  /* 0x00011100ff0477ac */ /* 0x000e640008000a00 */
[----:B-1----:R-:W-:-:S04]  /*00f0*/  UISETP.NE.U32.AND UP0, UPT, UR4, URZ, UPT ;  /* 0x000000ff0400728c */ /* 0x002fc8000bf05070 */
[----:B------:R-:W-:-:S09]  /*0100*/  UISETP.NE.AND.EX UP0, UPT, UR5, URZ, UPT, UP0 ;  /* 0x000000ff0500728c */ /* 0x000fd2000bf05300 */
[----:B------:R-:W-:Y:S05]  /*0110*/  BRA.U !UP0, `(.L_x_1) ;  /* 0x0000000108147547 */ /* 0x000fea000b800000 */
[----:B------:R-:W1:Y:S01]  /*0120*/  LDC.64 R2, c[0x0][0x888] ;  /* 0x00022200ff027b82 */ /* 0x000e620000000a00 */
[----:B------:R-:W1:Y:S02]  /*0130*/  LDCU.64 UR4, c[0x0][0x358] ;  /* 0x00006b00ff0477ac */ /* 0x000e640008000a00 */
[----:B-1----:R1:W5:Y:S01]  /*0140*/  LDG.E R27, desc[UR4][R2.64] ;  /* 0x00000004021b7981 */ /* 0x002362000c1e1900 */
[----:B------:R-:W-:Y:S01]  /*0150*/  HFMA2 R50, -RZ, RZ, 0, 5.9604644775390625e-08 ;  /* 0x00000001ff327431 */ /* 0x000fe200000001ff */
[----:B------:R-:W-:Y:S05]  /*0160*/  BRA `(.L_x_0) ;  /* 0x00000000000c7947 */ /* 0x000fea0003800000 */
.L_x_1:
[----:B------:R-:W1:Y:S01]  /*0170*/  LDCU UR4, c[0x0][0x880] ;  /* 0x00011000ff0477ac */ /* 0x000e620008000800 */
[----:B------:R-:W-:Y:S01]  /*0180*/  HFMA2 R50, -RZ, RZ, 0, 5.9604644775390625e-08 ;  /* 0x00000001ff327431 */ /* 0x000fe200000001ff */
[----:B-1----:R-:W-:-:S07]  /*0190*/  MOV R27, UR4 ;  /* 0x00000004001b7c02 */ /* 0x002fce0008000f00 */
.L_x_0:
[----:B------:R-:W2:Y:S02]  /*01a0*/  LDCU.64 UR4, c[0x0][0x8b0] ;  /* 0x00011600ff0477ac */ /* 0x000ea40008000a00 */
[----:B--2---:R-:W-:-:S04]  /*01b0*/  UISETP.NE.U32.AND UP0, UPT, UR4, URZ, UPT ;  /* 0x000000ff0400728c */ /* 0x004fc8000bf05070 */
[----:B------:R-:W-:-:S09]  /*01c0*/  UISETP.NE.AND.EX UP0, UPT, UR5, URZ, UPT, UP0 ;  /* 0x000000ff0500728c */ /* 0x000fd2000bf05300 */
[----:B------:R-:W-:Y:S05]  /*01d0*/  BRA.U UP0, `(.L_x_2) ;  /* 0x0000000100287547 */ /* 0x000fea000b800000 */
[----:B------:R-:W2:Y:S02]  /*01e0*/  LDCU.64 UR4, c[0x0][0x8a8] ;  /* 0x00011500ff0477ac */ /* 0x000ea40008000a00 */
[----:B--2---:R-:W-:-:S04]  /*01f0*/  UISETP.NE.U32.AND UP0, UPT, UR4, URZ, UPT ;  /* 0x000000ff0400728c */ /* 0x004fc8000bf05070 */
[----:B------:R-:W-:-:S09]  /*0200*/  UISETP.NE.AND.EX UP0, UPT, UR5, URZ, UPT, UP0 ;  /* 0x000000ff0500728c */ /* 0x000fd2000bf05300 */
[----:B------:R-:W-:Y:S05]  /*0210*/  BRA.U !UP0, `(.L_x_3) ;  /* 0x0000000108107547 */ /* 0x000fea000b800000 */
[----:B------:R-:W2:Y:S01]  /*0220*/  LDC.64 R24, c[0x0][0x8a8] ;  /* 0x00022a00ff187b82 */ /* 0x000ea20000000a00 */
[----:B------:R-:W2:Y:S02]  /*0230*/  LDCU.64 UR4, c[0x0][0x358] ;  /* 0x00006b00ff0477ac */ /* 0x000ea40008000a00 */
[----:B--2---:R2:W5:Y:S01]  /*0240*/  LDG.E R24, desc[UR4][R24.64] ;  /* 0x0000000418187981 */ /* 0x004562000c1e1900 */
[----:B------:R-:W-:Y:S05]  /*0250*/  BRA `(.L_x_2) ;  /* 0x0000000000087947 */ /* 0x000fea0003800000 */
.L_x_3:
[----:B------:R-:W2:Y:S02]  /*0260*/  LDCU UR4, c[0x0][0x8a0] ;  /* 0x00011400ff0477ac */ /* 0x000ea40008000800 */
[----:B--2---:R-:W-:Y:S02]  /*0270*/  MOV R24, UR4 ;  /* 0x0000000400187c02 */ /* 0x004fe40008000f00 */
.L_x_2:
[----:B------:R-:W-:Y:S01]  /*0280*/  IMAD.U32 R0, RZ, RZ, UR21 ;  /* 0x00000015ff007e24 */ /* 0x000fe2000f8e00ff */
[----:B------:R-:W-:Y:S04]  /*0290*/  BSSY.RECONVERGENT B0, `(.L_x_4) ;  /* 0x000000c000007945 */ /* 0x000fe80003800200 */
[C---:B------:R-:W-:Y:S02]  /*02a0*/  ISETP.NE.OR P3, PT, R0.reuse, 0x1, !P0 ;  /* 0x000000010000780c */ /* 0x040fe40004765670 */
[----:B------:R-:W-:-:S11]  /*02b0*/  ISETP.NE.OR P2, PT, R0, 0x3, !P0 ;  /* 0x000000030000780c */ /* 0x000fd60004745670 */
[----:B------:R-:W-:Y:S05]  /*02c0*/  @P3 BRA `(.L_x_5) ;  /* 0x0000000000203947 */ /* 0x000fea0003800000 */
[----:B------:R-:W3:Y:S02]  /*02d0*/  LDCU.64 UR4, c[0x0][0x348] ;  /* 0x00006900ff0477ac */ /* 0x000ee40008000a00 */
[----:B---3--:R-:W-:Y:S02]  /*02e0*/  UIADD3 UR6, UP1, UPT, UR4, 0x80, URZ ;  /* 0x0000008004067890 */ /* 0x008fe4000ff3e0ff */
[----:B------:R-:W-:Y:S02]  /*02f0*/  UIADD3 UR4, UP0, UPT, UR4, 0x180, URZ ;  /* 0x0000018004047890 */ /* 0x000fe4000ff1e0ff */
[----:B------:R-:W-:Y:S02]  /*0300*/  UIADD3.X UR7, UPT, UPT, URZ, UR5, URZ, UP1, !UPT ;  /* 0x00000005ff077290 */ /* 0x000fe40008ffe4ff */
[----:B------:R-:W-:-:S07]  /*0310*/  UIADD3.X UR5, UPT, UPT, URZ, UR5, URZ, UP0, !UPT ;  /* 0x00000005ff057290 */ /* 0x000fce00087fe4ff */
[----:B------:R3:W-:Y:S02]  /*0320*/  UTMACCTL.PF [UR6] ;  /* 0x00000000060079b9 */ /* 0x0007e40008040000 */
[----:B------:R3:W-:Y:S02]  /*0330*/  UTMACCTL.PF [UR4] ;  /* 0x00000000040079b9 */ /* 0x0007e40008040000 */
[----:B---3--:R-:W-:Y:S01]  /*0340*/  NOP ;  /* 0x0000000000007918 */ /* 0x008fe20000000000 */
.L_x_5:
[----:B------:R-:W-:Y:S05]  /*0350*/  BSYNC.RECONVERGENT B0 ;  /* 0x0000000000007941 */ /* 0x000fea0003800200 */
.L_x_4:
[----:B------:R-:W-:Y:S04]  /*0360*/  BSSY.RECONVERGENT B0, `(.L_x_6) ;  /* 0x000000a000007945 */ /* 0x000fe80003800200 */
        /* <DEDUP_REMOVED lines=9> */
.L_x_7:
[----:B------:R-:W-:Y:S05]  /*0400*/  BSYNC.RECONVERGENT B0 ;  /* 0x0000000000007941 */ /* 0x000fea0003800200 */
.L_x_6:
[----:B------:R-:W3:Y:S01]  /*0410*/  LDCU.64 UR4, c[0x0][0x888] ;  /* 0x00011100ff0477ac */ /* 0x000ee20008000a00 */
[----:B------:R-:W-:Y:S01]  /*0420*/  ISETP.NE.AND.EX P1, PT, RZ, UR9, PT, P1 ;  /* 0x00000009ff007c0c */ /* 0x000fe2000bf25310 */
[----:B------:R-:W-:Y:S01]  /*0430*/  UPLOP3.LUT UP4, UPT, UPT, UPT, UPT, 0x80, 0x8 ;  /* 0x000000000008789c */ /* 0x000fe20003f8f070 */
[----:B---3--:R-:W-:-:S04]  /*0440*/  ISETP.NE.U32.AND P2, PT, RZ, UR4, PT ;  /* 0x00000004ff007c0c */ /* 0x008fc8000bf45070 */
[----:B------:R-:W-:-:S13]  /*0450*/  ISETP.NE.AND.EX P2, PT, RZ, UR5, PT, P2 ;  /* 0x00000005ff007c0c */ /* 0x000fda000bf45320 */
[----:B------:R-:W-:Y:S05]  /*0460*/  @P2 BRA P1, `(.L_x_8) ;  /* 0x0000000000282947 */ /* 0x000fea0000800000 */
[----:B------:R-:W-:Y:S01]  /*0470*/  UISETP.NE.U32.AND UP0, UPT, UR8, URZ, UPT ;  /* 0x000000ff0800728c */ /* 0x000fe2000bf05070 */
[----:B-----5:R-:W-:Y:S01]  /*0480*/  FSETP.NEU.AND P1, PT, R27, RZ, PT ;  /* 0x000000ff1b00720b */ /* 0x020fe20003f2d000 */
[----:B------:R-:W-:Y:S02]  /*0490*/  UISETP.NE.U32.AND UP2, UPT, UR4, URZ, UPT ;  /* 0x000000ff0400728c */ /* 0x000fe4000bf45070 */
[----:B------:R-:W-:Y:S02]  /*04a0*/  UISETP.NE.AND.EX UP1, UPT, UR9, URZ, UPT, UP0 ;  /* 0x000000ff0900728c */ /* 0x000fe4000bf25300 */
[----:B------:R-:W-:-:S04]  /*04b0*/  UISETP.NE.AND.EX UP0, UPT, UR5, URZ, UPT, UP2 ;  /* 0x000000ff0500728c */ /* 0x000fc8000bf05320 */
[----:B------:R-:W-:-:S04]  /*04c0*/  USEL UR4, URZ, 0xffffffff, UP0 ;  /* 0xffffffffff047887 */ /* 0x000fc80008000000 */
[----:B------:R-:W-:Y:S01]  /*04d0*/  VOTEU.ANY UP0, P1 ;  /* 0x0000000000ff7886 */ /* 0x000fe20000800100 */
[----:B------:R-:W-:-:S04]  /*04e0*/  @!UP1 USEL UR4, URZ, 0xffffffff, UP0 ;  /* 0xffffffffff049887 */ /* 0x000fc80008000000 */
[----:B------:R-:W-:-:S04]  /*04f0*/  ULOP3.LUT UR4, UR4, 0x1, URZ, 0xc0, !UPT ;  /* 0x0000000104047892 */ /* 0x000fc8000f8ec0ff */
[----:B------:R-:W-:-:S11]  /*0500*/  UISETP.NE.U32.AND UP4, UPT, UR4, 0x1, UPT ;  /* 0x000000010400788c */ /* 0x000fd6000bf85070 */
.L_x_8:
[----:B------:R-:W3:Y:S01]  /*0510*/  SHFL.IDX PT, R0, R51, RZ, 0x1f ;  /* 0x00001fff33007589 */ /* 0x000ee200000e0000 */
[----:B------:R-:W-:-:S04]  /*0520*/  UISETP.NE.AND UP0, UPT, UR21, 0x2, UPT ;  /* 0x000000021500788c */ /* 0x000fc8000bf05270 */
[----:B------:R-:W-:Y:S02]  /*0530*/  UISETP.EQ.AND UP1, UPT, UR68, URZ, !UP0 ;  /* 0x000000ff4400728c */ /* 0x000fe4000c722270 */
[----:B------:R-:W-:-:S04]  /*0540*/  USEL UR46, URZ, 0x1, UP0 ;  /* 0x00000001ff2e7887 */ /* 0x000fc80008000000 */
[----:B------:R-:W-:Y:S02]  /*0550*/  PLOP3.LUT P4, PT, P0, PT, UP1, 0x80, 0x8 ;  /* 0x000000000008781c */ /* 0x000fe4000078f018 */
[----:B---3--:R-:W-:-:S13]  /*0560*/  ISETP.NE.AND P1, PT, R0, RZ, PT ;  /* 0x000000ff0000720c */ /* 0x008fda0003f25270 */
[----:B------:R-:W-:Y:S05]  /*0570*/  @P1 BRA `(.L_x_9) ;  /* 0x0000000000641947 */ /* 0x000fea0003800000 */
[----:B------:R-:W-:Y:S01]  /*0580*/  UMOV UR4, 0x400 ;  /* 0x0000040000047882 */ /* 0x000fe20000000000 */
[----:B------:R-:W-:Y:S01]  /*0590*/  UMOV UR8, 0x1 ;  /* 0x0000000100087882 */ /* 0x000fe20000000000 */
[----:B------:R-:W-:Y:S01]  /*05a0*/  UMOV UR6, 0x4 ;  /* 0x0000000400067882 */ /* 0x000fe20000000000 */
[----:B------:R-:W-:Y:S02]  /*05b0*/  ULEA UR4, UR47, UR4, 0x18 ;  /* 0x000000042f047291 */ /* 0x000fe4000f8ec0ff */
[----:B------:R-:W-:-:S04]  /*05c0*/  UIADD3 UR8, UPT, UPT, -UR8, 0x100000, URZ ;  /* 0x0010000008087890 */ /* 0x000fc8000fffe1ff */
[----:B------:R-:W-:Y:S02]  /*05d0*/  USHF.L.U32 UR9, UR8, 0xb, URZ ;  /* 0x0000000b08097899 */ /* 0x000fe400080006ff */
[----:B------:R-:W-:Y:S02]  /*05e0*/  USHF.L.U32 UR8, UR8, 0x1, URZ ;  /* 0x0000000108087899 */ /* 0x000fe400080006ff */
[----:B------:R-:W-:-:S04]  /*05f0*/  UIADD3 UR6, UPT, UPT, -UR6, 0x100000, URZ ;  /* 0x0010000006067890 */ /* 0x000fc8000fffe1ff */
[----:B------:R-:W-:Y:S02]  /*0600*/  USHF.L.U32 UR7, UR6, 0xb, URZ ;  /* 0x0000000b06077899 */ /* 0x000fe400080006ff */
[----:B------:R-:W-:Y:S01]  /*0610*/  USHF.L.U32 UR6, UR6, 0x1, URZ ;  /* 0x0000000106067899 */ /* 0x000fe200080006ff */
[----:B------:R-:W-:Y:S01]  /*0620*/  ELECT P1, URZ, PT ;  /* 0x0000000000ff782f */ /* 0x000fe20003820000 */
[----:B------:R-:W3:Y:S02]  /*0630*/  FENCE.VIEW.ASYNC.S ;  /* 0x00000000000073c6 */ /* 0x000ee40000000000 */
[----:B---3--:R3:W4:Y:S08]  /*0640*/  SYNCS.EXCH.64 URZ, [UR4], UR8 ;  /* 0x0000000804ff75b2 */ /* 0x0087300008000100 */
[----:B------:R3:W1:Y:S01]  /*0650*/  SYNCS.EXCH.64 URZ, [UR4+0x30], UR6 ;  /* 0x0000300604ff75b2 */ /* 0x0006620008000100 */
        /* <DEDUP_REMOVED lines=10> */
[----:B------:R-:W-:Y:S01]  /*0700*/  NOP ;  /* 0x0000000000007918 */ /* 0x000fe20000000000 */
.L_x_9:
[----:B------:R-:W2:Y:S01]  /*0710*/  SHFL.IDX PT, R0, R51, RZ, 0x1f ;  /* 0x00001fff33007589 */ /* 0x000ea200000e0000 */
[----:B------:R-:W-:Y:S01]  /*0720*/  NOP ;  /* 0x0000000000007918 */ /* 0x000fe20000000000 */
[----:B--2---:R-:W-:-:S13]  /*0730*/  ISETP.NE.AND P1, PT, R0, 0x1, PT ;  /* 0x000000010000780c */ /* 0x004fda0003f25270 */
[----:B------:R-:W-:Y:S05]  /*0740*/  @P1 BRA `(.L_x_10) ;  /* 0x0000000000541947 */ /* 0x000fea0003800000 */
[----:B---3--:R-:W-:Y:S01]  /*0750*/  UMOV UR4, 0x400 ;  /* 0x0000040000047882 */ /* 0x008fe20000000000 */
        /* <DEDUP_REMOVED lines=10> */
[----:B------:R-:W2:Y:S02]  /*0800*/  FENCE.VIEW.ASYNC.S ;  /* 0x00000000000073c6 */ /* 0x000ea40000000000 */
[----:B--2---:R2:W3:Y:S08]  /*0810*/  SYNCS.EXCH.64 URZ, [UR4+0x60], UR8 ;  /* 0x0000600804ff75b2 */ /* 0x0044f00008000100 */
        /* <DEDUP_REMOVED lines=8> */
.L_x_10:
[----:B------:R-:W4:Y:S01]  /*08a0*/  SHFL.IDX PT, R0, R51, RZ, 0x1f ;  /* 0x00001fff33007589 */ /* 0x000f2200000e0000 */
[----:B------:R-:W-:Y:S01]  /*08b0*/  NOP ;  /* 0x0000000000007918 */ /* 0x000fe20000000000 */
[----:B----4-:R-:W-:-:S13]  /*08c0*/  ISETP.NE.AND P1, PT, R0, 0x3, PT ;  /* 0x000000030000780c */ /* 0x010fda0003f25270 */
[----:B------:R-:W-:Y:S05]  /*08d0*/  @P1 BRA `(.L_x_11) ;  /* 0x00000000002c1947 */ /* 0x000fea0003800000 */
[----:B--23--:R-:W-:Y:S01]  /*08e0*/  UMOV UR6, 0x400 ;  /* 0x0000040000067882 */ /* 0x00cfe20000000000 */
[----:B------:R-:W-:Y:S01]  /*08f0*/  UMOV UR4, 0x20 ;  /* 0x0000002000047882 */ /* 0x000fe20000000000 */
[----:B------:R-:W-:Y:S02]  /*0900*/  ULEA UR6, UR47, UR6, 0x18 ;  /* 0x000000062f067291 */ /* 0x000fe4000f8ec0ff */
[----:B------:R-:W-:-:S04]  /*0910*/  UIADD3 UR4, UPT, UPT, -UR4, 0x100000, URZ ;  /* 0x0010000004047890 */ /* 0x000fc8000fffe1ff */
[----:B------:R-:W-:Y:S02]  /*0920*/  USHF.L.U32 UR5, UR4, 0xb, URZ ;  /* 0x0000000b04057899 */ /* 0x000fe400080006ff */
[----:B------:R-:W-:Y:S01]  /*0930*/  USHF.L.U32 UR4, UR4, 0x1, URZ ;  /* 0x0000000104047899 */ /* 0x000fe200080006ff */
[----:B------:R-:W-:Y:S01]  /*0940*/  ELECT P1, URZ, PT ;  /* 0x0000000000ff782f */ /* 0x000fe20003820000 */
[----:B------:R-:W2:Y:S10]  /*0950*/  FENCE.VIEW.ASYNC.S ;  /* 0x00000000000073c6 */ /* 0x000eb40000000000 */
[----:B--2---:R4:W2:Y:S01]  /*0960*/  SYNCS.EXCH.64 URZ, [UR6+0xa0], UR4 ;  /* 0x0000a00406ff75b2 */ /* 0x0048a20008000100 */
[----:B------:R4:W3:Y:S02]  /*0970*/  SYNCS.EXCH.64 URZ, [UR6+0xa8], UR4 ;  /* 0x0000a80406ff75b2 */ /* 0x0008e40008000100 */
[----:B----4-:R-:W-:Y:S01]  /*0980*/  NOP ;  /* 0x0000000000007918 */ /* 0x010fe20000000000 */
.L_x_11:
[----:B------:R-:W4:Y:S01]  /*0990*/  SHFL.IDX PT, R0, R51, RZ, 0x1f ;  /* 0x00001fff33007589 */ /* 0x000f2200000e0000 */
[----:B------:R-:W-:Y:S01]  /*09a0*/  NOP ;  /* 0x0000000000007918 */ /* 0x000fe20000000000 */
[----:B----4-:R-:W-:-:S13]  /*09b0*/  ISETP.NE.AND P1, PT, R0, 0x4, PT ;  /* 0x000000040000780c */ /* 0x010fda0003f25270 */
[----:B------:R-:W-:Y:S05]  /*09c0*/  @P1 BRA `(.L_x_12) ;  /* 0x0000000000481947 */ /* 0x000fea0003800000 */
[----:B--23--:R-:W-:Y:S01]  /*09d0*/  UMOV UR4, 0x720 ;  /* 0x0000072000047882 */ /* 0x00cfe20000000000 */
[----:B------:R-:W-:Y:S01]  /*09e0*/  UMOV UR6, 0x400 ;  /* 0x0000040000067882 */ /* 0x000fe20000000000 */
[----:B------:R-:W-:Y:S01]  /*09f0*/  USEL UR4, UR4, 0x620, UP4 ;  /* 0x0000062004047887 */ /* 0x000fe2000a000000 */
        /* <DEDUP_REMOVED lines=10> */
[----:B--2---:R4:W2:Y:S08]  /*0aa0*/  SYNCS.EXCH.64 URZ, [UR6+0xb0], UR8 ;  /* 0x0000b00806ff75b2 */ /* 0x0048b00008000100 */
[----:B------:R4:W3:Y:S01]  /*0ab0*/  SYNCS.EXCH.64 URZ, [UR6+0xc0], UR4 ;  /* 0x0000c00406ff75b2 */ /* 0x0008e20008000100 */
[----:B------:R4:W1:Y:S01]  /*0ac0*/  SYNCS.EXCH.64 URZ, [UR6+0xb8], UR8 ;  /* 0x0000b80806ff75b2 */ /* 0x0008620008000100 */
[----:B------:R4:W1:Y:S02]  /*0ad0*/  SYNCS.EXCH.64 URZ, [UR6+0xc8], UR4 ;  /* 0x0000c80406ff75b2 */ /* 0x0008640008000100 */
[----:B----4-:R-:W-:Y:S01]  /*0ae0*/  NOP ;  /* 0x0000000000007918 */ /* 0x010fe20000000000 */
.L_x_12:
[----:B------:R-:W4:Y:S01]  /*0af0*/  SHFL.IDX PT, R0, R51, RZ, 0x1f ;  /* 0x00001fff33007589 */ /* 0x000f2200000e0000 */
[----:B------:R-:W-:Y:S01]  /*0b00*/  NOP ;  /* 0x0000000000007918 */ /* 0x000fe20000000000 */
[----:B----4-:R-:W-:-:S13]  /*0b10*/  ISETP.NE.AND P1, PT, R0, 0x5, PT ;  /* 0x000000050000780c */ /* 0x010fda0003f25270 */
[----:B------:R-:W-:Y:S05]  /*0b20*/  @P1 BRA `(.L_x_13) ;  /* 0x0000000000541947 */ /* 0x000fea0003800000 */
[----:B--23--:R-:W-:Y:S01]  /*0b30*/  UMOV UR4, 0x400 ;  /* 0x0000040000047882 */ /* 0x00cfe20000000000 */
        /* <DEDUP_REMOVED lines=14> */
[----:B------:R4:W1:Y:S01]  /*0c20*/  SYNCS.EXCH.64 URZ, [UR4+0xf8], UR8 ;  /* 0x0000f80804ff75b2 */ /* 0x0008620008000100 */
[----:B------:R4:W1:Y:S01]  /*0c30*/  SYNCS.EXCH.64 URZ, [UR4+0xe0], UR6 ;  /* 0x0000e00604ff75b2 */ /* 0x0008620008000100 */
[----:B------:R4:W1:Y:S01]  /*0c40*/  SYNCS.EXCH.64 URZ, [UR4+0x100], UR8 ;  /* 0x0001000804ff75b2 */ /* 0x0008620008000100 */
[----:B------:R4:W1:Y:S01]  /*0c50*/  SYNCS.EXCH.64 URZ, [UR4+0xe8], UR6 ;  /* 0x0000e80604ff75b2 */ /* 0x0008620008000100 */
[----:B------:R4:W1:Y:S02]  /*0c60*/  SYNCS.EXCH.64 URZ, [UR4+0x108], UR8 ;  /* 0x0001080804ff75b2 */ /* 0x0008640008000100 */
[----:B----4-:R-:W-:Y:S01]  /*0c70*/  NOP ;  /* 0x0000000000007918 */ /* 0x010fe20000000000 */
.L_x_13:
[----:B------:R-:W4:Y:S01]  /*0c80*/  SHFL.IDX PT, R0, R51, RZ, 0x1f ;  /* 0x00001fff33007589 */ /* 0x000f2200000e0000 */
[----:B------:R-:W-:Y:S01]  /*0c90*/  ISETP.NE.OR P0, PT, RZ, UR21, !P0 ;  /* 0x00000015ff007c0c */ /* 0x000fe2000c705670 */
        /* <DEDUP_REMOVED lines=12> */
[----:B------:R4:W3:Y:S01]  /*0d60*/  SYNCS.EXCH.64 URZ, [UR4+0x120], UR6 ;  /* 0x0001200604ff75b2 */ /* 0x0008e20008000100 */
[----:B------:R4:W1:Y:S01]  /*0d70*/  SYNCS.EXCH.64 URZ, [UR4+0x118], UR6 ;  /* 0x0001180604ff75b2 */ /* 0x0008620008000100 */
[----:B------:R4:W1:Y:S02]  /*0d80*/  SYNCS.EXCH.64 URZ, [UR4+0x128], UR6 ;  /* 0x0001280604ff75b2 */ /* 0x0008640008000100 */
[----:B----4-:R-:W-:Y:S01]  /*0d90*/  NOP ;  /* 0x0000000000007918 */ /* 0x010fe20000000000 */
.L_x_14:
[----:B------:R-:W-:Y:S01]  /*0da0*/  VOTEU.ALL UP0, P0 ;  /* 0x0000000000ff7886 */ /* 0x000fe20000000000 */
[----:B--23--:R-:W-:Y:S01]  /*0db0*/  UMOV UR4, 0x20 ;  /* 0x0000002000047882 */ /* 0x00cfe20000000000 */
[----:B------:R-:W2:Y:S01]  /*0dc0*/  LDCU UR7, c[0x0][0x36c] ;  /* 0x00006d80ff0777ac */ /* 0x000ea20008000800 */
[----:B------:R-:W-:Y:S01]  /*0dd0*/  NOP ;  /* 0x0000000000007918 */ /* 0x000fe20000000000 */
[----:B------:R-:W-:Y:S01]  /*0de0*/  LOP3.LUT R0, R61, 0x1f, RZ, 0xc0, !PT ;  /* 0x0000001f3d007812 */ /* 0x000fe200078ec0ff */
[----:B------:R-:W-:Y:S01]  /*0df0*/  @!UP0 UMOV UR6, 0x400 ;  /* 0x0000040000068882 */ /* 0x000fe20000000000 */
[----:B------:R-:W-:-:S04]  /*0e00*/  @!UP0 UIADD3 UR4, UPT, UPT, -UR4, 0x100000, URZ ;  /* 0x0010000004048890 */ /* 0x000fc8000fffe1ff */
[----:B------:R-:W-:Y:S02]  /*0e10*/  @!UP0 USHF.L.U32 UR5, UR4, 0xb, URZ ;  /* 0x0000000b04058899 */ /* 0x000fe400080006ff */
[----:B------:R-:W-:Y:S02]  /*0e20*/  @!UP0 USHF.L.U32 UR4, UR4, 0x1, URZ ;  /* 0x0000000104048899 */ /* 0x000fe400080006ff */
[----:B------:R-:W-:Y:S01]  /*0e30*/  @!UP0 ULEA UR6, UR47, UR6, 0x18 ;  /* 0x000000062f068291 */ /* 0x000fe2000f8ec0ff */
[----:B------:R-:W-:Y:S01]  /*0e40*/  VOTEU.ALL UP0, P0 ;  /* 0x0000000000ff7886 */ /* 0x000fe20000000000 */
[----:B------:R-:W-:Y:S02]  /*0e50*/  UISETP.NE.AND UP5, UPT, UR21, URZ, UPT ;  /* 0x000000ff1500728c */ /* 0x000fe4000bfa5270 */
[----:B--2---:R-:W-:Y:S01]  /*0e60*/  UISETP.EQ.U32.AND UP6, UPT, UR7, 0x1, UPT ;  /* 0x000000010700788c */ /* 0x004fe2000bfc2070 */
[----:B------:R-:W2:Y:S07]  /*0e70*/  FENCE.VIEW.ASYNC.S ;  /* 0x00000000000073c6 */ /* 0x000eae0000000000 */
[----:B--2---:R2:W3:Y:S01]  /*0e80*/  @!UP0 SYNCS.EXCH.64 URZ, [UR6+0x130], UR4 ;  /* 0x0001300406ff85b2 */ /* 0x0044e20008000100 */
[----:B------:R-:W-:Y:S05]  /*0e90*/  BRA.U !UP6, `(.L_x_15) ;  /* 0x000000010e087547 */ /* 0x000fea000b800000 */
[----:B-1-3--:R-:W-:Y:S01]  /*0ea0*/  UCGABAR_ARV ;  /* 0x00000000000079c7 */ /* 0x00afe20008000000 */
[----:B------:R-:W-:Y:S05]  /*0eb0*/  BRA `(.L_x_16) ;  /* 0x0000000000047947 */ /* 0x000fea0003800000 */
.L_x_15:
[----:B-1-3--:R-:W-:Y:S01]  /*0ec0*/  NOP ;  /* 0x0000000000007918 */ /* 0x00afe20000000000 */
.L_x_16:
[----:B------:R-:W1:Y:S01]  /*0ed0*/  S2UR UR24, SR_CTAID.X ;  /* 0x00000000001879c3 */ /* 0x000e620000002500 */
[----:B------:R-:W-:-:S05]  /*0ee0*/  CS2R.32 R52, SR_CgaSize ;  /* 0x0000000000347805 */ /* 0x000fca0000008a00 */
[----:B------:R-:W-:-:S05]  /*0ef0*/  IMAD R52, R52, -0xa0, RZ ;  /* 0xffffff6034347824 */ /* 0x000fca00078e02ff */
[----:B--2---:R-:W-:-:S14]  /*0f00*/  R2UR UR5, R52 ;  /* 0x00000000340572ca */ /* 0x004fdc00000e0000 */
[----:B------:R-:W2:Y:S01]  /*0f10*/  LDCU UR5, c[0x0][UR5+0x2b0] ;  /* 0x00005600050577ac */ /* 0x000ea20008000800 */
[----:B------:R-:W-:-:S05]  /*0f20*/  CS2R.32 R52, SR_CgaSize ;  /* 0x0000000000347805 */ /* 0x000fca0000008a00 */
[----:B------:R-:W-:-:S05]  /*0f30*/  IMAD R52, R52, -0xa0, RZ ;  /* 0xffffff6034347824 */ /* 0x000fca00078e02ff */
[----:B------:R-:W-:-:S14]  /*0f40*/  R2UR UR4, R52 ;  /* 0x00000000340472ca */ /* 0x000fdc00000e0000 */
[----:B------:R-:W3:Y:S01]  /*0f50*/  LDCU UR4, c[0x0][UR4+0x2b4] ;  /* 0x00005680040477ac */ /* 0x000ee20008000800 */
[----:B------:R-:W4:Y:S01]  /*0f60*/  S2UR UR20, SR_CTAID.Y ;  /* 0x00000000001479c3 */ /* 0x000f220000002600 */
[----:B------:R-:W-:-:S05]  /*0f70*/  CS2R.32 R52, SR_CgaSize ;  /* 0x0000000000347805 */ /* 0x000fca0000008a00 */
[----:B------:R-:W-:-:S05]  /*0f80*/  IMAD R52, R52, -0xa0, RZ ;  /* 0xffffff6034347824 */ /* 0x000fca00078e02ff */
[----:B------:R-:W-:-:S14]  /*0f90*/  R2UR UR7, R52 ;  /* 0x00000000340772ca */ /* 0x000fdc00000e0000 */
[----:B------:R-:W3:Y:S01]  /*0fa0*/  LDCU UR7, c[0x0][UR7+0x2a0] ;  /* 0x00005400070777ac */ /* 0x000ee20008000800 */
[----:B------:R-:W-:-:S05]  /*0fb0*/  CS2R.32 R52, SR_CgaSize ;  /* 0x0000000000347805 */ /* 0x000fca0000008a00 */
[----:B------:R-:W-:-:S05]  /*0fc0*/  IMAD R52, R52, -0xa0, RZ ;  /* 0xffffff6034347824 */ /* 0x000fca00078e02ff */
[----:B------:R-:W-:-:S14]  /*0fd0*/  R2UR UR63, R52 ;  /* 0x00000000343f72ca */ /* 0x000fdc00000e0000 */
[----:B------:R-:W3:Y:S01]  /*0fe0*/  LDCU UR63, c[0x0][UR63+0x2a4] ;  /* 0x000054803f3f77ac */ /* 0x000ee20008000800 */
[----:B------:R-:W-:Y:S01]  /*0ff0*/  UISETP.GT.U32.AND UP0, UPT, UR68, 0xffff, UPT ;  /* 0x0000ffff4400788c */ /* 0x000fe2000bf04070 */
[----:B------:R-:W3:Y:S01]  /*1000*/  LDCU UR25, c[0x0][0xb24] ;  /* 0x00016480ff1977ac */ /* 0x000ee20008000800 */
[----:B------:R-:W3:Y:S01]  /*1010*/  LDCU UR45, c[0x0][0xb24] ;  /* 0x00016480ff2d77ac */ /* 0x000ee20008000800 */
[----:B-1----:R-:W-:Y:S01]  /*1020*/  I2FP.F32.U32 R3, UR24 ;  /* 0x0000001800037c45 */ /* 0x002fe20008201000 */
[----:B------:R-:W1:Y:S04]  /*1030*/  LDCU UR27, c[0x0][0xb30] ;  /* 0x00016600ff1b77ac */ /* 0x000e680008000800 */
[----:B--2---:R-:W-:Y:S01]  /*1040*/  FMUL R3, R3, UR5 ;  /* 0x0000000503037c20 */ /* 0x004fe20008400000 */
[----:B------:R-:W-:Y:S01]  /*1050*/  USHF.L.U32 UR37, UR47, 0x9, URZ ;  /* 0x000000092f257899 */ /* 0x000fe200080006ff */
[----:B----4-:R-:W-:Y:S01]  /*1060*/  I2FP.F32.U32 R2, UR20 ;  /* 0x0000001400027c45 */ /* 0x010fe20008201000 */
[----:B------:R-:W-:Y:S01]  /*1070*/  UMOV UR12, 0x55 ;  /* 0x00000055000c7882 */ /* 0x000fe20000000000 */
[----:B------:R-:W-:-:S02]  /*1080*/  USHF.L.U32 UR11, UR24, 0x6, URZ ;  /* 0x00000006180b7899 */ /* 0x000fc400080006ff */
[----:B------:R-:W2:Y:S01]  /*1090*/  F2I.U32.TRUNC.NTZ R3, R3 ;  /* 0x0000000300037305 */ /* 0x000ea2000020f000 */
[----:B------:R-:W-:Y:S01]  /*10a0*/  USEL UR31, UR68, 0xffff, !UP0 ;  /* 0x0000ffff441f7887 */ /* 0x000fe2000c000000 */
[----:B---3--:R-:W-:-:S06]  /*10b0*/  FMUL R2, R2, UR4 ;  /* 0x0000000402027c20 */ /* 0x008fcc0008400000 */
[----:B------:R-:W3:Y:S01]  /*10c0*/  F2I.U32.TRUNC.NTZ R2, R2 ;  /* 0x0000000200027305 */ /* 0x000ee2000020f000 */
[----:B--2---:R-:W-:Y:S02]  /*10d0*/  R2UR UR4, R3 ;  /* 0x00000000030472ca */ /* 0x004fe400000e0000 */
[----:B------:R-:W-:Y:S02]  /*10e0*/  PRMT R3, RZ, 0x7610, R3 ;  /* 0x00007610ff037816 */ /* 0x000fe40000000003 */
[----:B---3--:R-:W-:Y:S02]  /*10f0*/  R2UR UR6, R2 ;  /* 0x00000000020672ca */ /* 0x008fe400000e0000 */
[----:B------:R-:W-:-:S07]  /*1100*/  PRMT R2, RZ, 0x7610, R2 ;  /* 0x00007610ff027816 */ /* 0x000fce0000000002 */
[----:B------:R-:W-:-:S04]  /*1110*/  UIADD3 UR5, UPT, UPT, -UR4, URZ, URZ ;  /* 0x000000ff04057290 */ /* 0x000fc8000fffe1ff */
[----:B------:R-:W-:Y:S02]  /*1120*/  UIMAD UR5, UR7, UR5, UR24 ;  /* 0x00000005070572a4 */ /* 0x000fe4000f8e0218 */
[----:B------:R-:W-:-:S04]  /*1130*/  UIADD3 UR4, UPT, UPT, -UR6, URZ, URZ ;  /* 0x000000ff06047290 */ /* 0x000fc8000fffe1ff */
[----:B------:R-:W-:Y:S01]  /*1140*/  IMAD.U32 R52, RZ, RZ, UR5 ;  /* 0x00000005ff347e24 */ /* 0x000fe2000f8e00ff */
[----:B------:R-:W-:Y:S01]  /*1150*/  UIMAD UR63, UR63, UR4, UR20 ;  /* 0x000000043f3f72a4 */ /* 0x000fe2000f8e0214 */
[----:B-1----:R-:W-:Y:S11]  /*1160*/  BRA.U UP5, `(.L_x_17) ;  /* 0x0000000105607547 */ /* 0x002ff6000b800000 */
[----:B------:R-:W-:-:S13]  /*1170*/  R2UR UR4, R52 ;  /* 0x00000000340472ca */ /* 0x000fda00000e0000 */
[----:B------:R-:W-:Y:S02]  /*1180*/  UISETP.GT.U32.AND UP0, UPT, UR4, 0x1, UPT ;  /* 0x000000010400788c */ /* 0x000fe4000bf04070 */
[----:B------:R-:W-:Y:S02]  /*1190*/  ULOP3.LUT UR10, UR4, 0xfffffffe, URZ, 0xc0, !UPT ;  /* 0xfffffffe040a7892 */ /* 0x000fe4000f8ec0ff */
[----:B------:R-:W-:Y:S02]  /*11a0*/  UISETP.NE.AND UP3, UPT, UR63, URZ, UP0 ;  /* 0x000000ff3f00728c */ /* 0x000fe40008765270 */
[----:B------:R-:W-:Y:S02]  /*11b0*/  UISETP.NE.AND UP2, UPT, UR63, 0x1, UP0 ;  /* 0x000000013f00788c */ /* 0x000fe40008745270 */
[----:B------:R-:W-:Y:S02]  /*11c0*/  UISETP.NE.AND UP1, UPT, UR63, 0x2, UP0 ;  /* 0x000000023f00788c */ /* 0x000fe40008725270 */
[----:B------:R-:W-:-:S02]  /*11d0*/  UISETP.NE.AND UP0, UPT, UR63, 0x3, UP0 ;  /* 0x000000033f00788c */ /* 0x000fc40008705270 */
[----:B------:R-:W-:Y:S02]  /*11e0*/  USEL UR6, URZ, 0x1, UP3 ;  /* 0x00000001ff067887 */ /* 0x000fe40009800000 */
[----:B------:R-:W-:Y:S02]  /*11f0*/  USEL UR5, URZ, 0x4, UP2 ;  /* 0x00000004ff057887 */ /* 0x000fe40009000000 */
[----:B------:R-:W-:Y:S02]  /*1200*/  USEL UR4, URZ, 0x10, UP1 ;  /* 0x00000010ff047887 */ /* 0x000fe40008800000 */
[----:B------:R-:W-:Y:S02]  /*1210*/  USEL UR9, URZ, 0x40, UP0 ;  /* 0x00000040ff097887 */ /* 0x000fe40008000000 */
[----:B------:R-:W-:Y:S02]  /*1220*/  USEL UR8, URZ, 0x2, UP3 ;  /* 0x00000002ff087887 */ /* 0x000fe40009800000 */
[----:B------:R-:W-:-:S02]  /*1230*/  UIADD3 UR4, UPT, UPT, UR4, UR5, UR6 ;  /* 0x0000000504047290 */ /* 0x000fc4000fffe006 */
[----:B------:R-:W-:Y:S02]  /*1240*/  USEL UR6, URZ, 0x20, UP1 ;  /* 0x00000020ff067887 */ /* 0x000fe40008800000 */
[----:B------:R-:W-:Y:S02]  /*1250*/  USEL UR7, URZ, 0x8, UP2 ;  /* 0x00000008ff077887 */ /* 0x000fe40009000000 */
[----:B------:R-:W-:Y:S02]  /*1260*/  UIADD3 UR5, UPT, UPT, UR8, UR9, UR4 ;  /* 0x0000000908057290 */ /* 0x000fe4000fffe004 */
[----:B------:R-:W-:Y:S02]  /*1270*/  ULEA UR4, UR63, UR10, 0x1 ;  /* 0x0000000a3f047291 */ /* 0x000fe4000f8e08ff */
[----:B------:R-:W-:Y:S02]  /*1280*/  USEL UR8, URZ, 0x80, UP0 ;  /* 0x00000080ff087887 */ /* 0x000fe40008000000 */
[----:B------:R-:W-:-:S03]  /*1290*/  UIADD3 UR5, UPT, UPT, UR6, UR7, UR5 ;  /* 0x0000000706057290 */ /* 0x000fc6000fffe005 */
[----:B------:R-:W-:Y:S01]  /*12a0*/  UMOV UR6, 0x3 ;  /* 0x0000000300067882 */ /* 0x000fe20000000000 */
[----:B------:R-:W-:Y:S02]  /*12b0*/  UIADD3 UR5, UPT, UPT, UR5, UR8, URZ ;  /* 0x0000000805057290 */ /* 0x000fe4000fffe0ff */
[----:B------:R-:W-:-:S04]  /*12c0*/  USHF.L.U32 UR4, UR6, UR4, URZ ;  /* 0x0000000406047299 */ /* 0x000fc800080006ff */
[----:B------:R-:W-:Y:S02]  /*12d0*/  MOV R3, UR5 ;  /* 0x0000000500037c02 */ /* 0x000fe40008000f00 */
[----:B------:R-:W-:-:S07]  /*12e0*/  IMAD.U32 R2, RZ, RZ, UR4 ;  /* 0x00000004ff027e24 */ /* 0x000fce000f8e00ff */
.L_x_17:
[----:B------:R-:W1:Y:S01]  /*12f0*/  S2UR UR36, SR_CTAID.Z ;  /* 0x00000000002479c3 */ /* 0x000e620000002700 */
[----:B------:R-:W-:Y:S02]  /*1300*/  UISETP.GE.AND UP0, UPT, UR25, 0x1, UPT ;  /* 0x000000011900788c */ /* 0x000fe4000bf06270 */
[----:B------:R-:W-:Y:S02]  /*1310*/  ULOP3.LUT UR31, UR31, 0xffff, URZ, 0xc0, !UPT ;  /* 0x0000ffff1f1f7892 */ /* 0x000fe4000f8ec0ff */
[----:B------:R-:W-:Y:S02]  /*1320*/  UISETP.NE.AND UP3, UPT, UR21, 0x2, UPT ;  /* 0x000000021500788c */ /* 0x000fe4000bf65270 */
[----:B------:R-:W-:Y:S02]  /*1330*/  ULOP3.LUT UR37, UR37, 0xc00, URZ, 0xc0, !UPT ;  /* 0x00000c0025257892 */ /* 0x000fe4000f8ec0ff */
[----:B------:R-:W-:Y:S02]  /*1340*/  ULOP3.LUT UR55, UR11, 0x40, URZ, 0xc0, !UPT ;  /* 0x000000400b377892 */ /* 0x000fe4000f8ec0ff */
[----:B------:R-:W-:Y:S01]  /*1350*/  USHF.L.U32 UR31, UR12, UR31, URZ ;  /* 0x0000001f0c1f7299 */ /* 0x000fe200080006ff */
[----:B------:R-:W-:Y:S11]  /*1360*/  BRA.U !UP0, `(.L_x_18) ;  /* 0x0000000108d47547 */ /* 0x000ff6000b800000 */
[----:B------:R-:W2:Y:S01]  /*1370*/  LDCU.128 UR12, c[0x0][0xb10] ;  /* 0x00016200ff0c77ac */ /* 0x000ea20008000c00 */
[----:B------:R-:W3:Y:S01]  /*1380*/  LDCU UR6, c[0x0][0x370] ;  /* 0x00006e00ff0677ac */ /* 0x000ee20008000800 */
[----:B------:R-:W4:Y:S01]  /*1390*/  LDCU UR5, c[0x0][0x374] ;  /* 0x00006e80ff0577ac */ /* 0x000f220008000800 */
[----:B------:R-:W1:Y:S01]  /*13a0*/  LDCU UR26, c[0x0][0xb0c] ;  /* 0x00016180ff1a77ac */ /* 0x000e620008000800 */
[----:B------:R-:W1:Y:S01]  /*13b0*/  LDCU UR7, c[0x0][0xb20] ;  /* 0x00016400ff0777ac */ /* 0x000e620008000800 */
[----:B------:R-:W1:Y:S01]  /*13c0*/  LDCU.64 UR8, c[0x0][0xb28] ;  /* 0x00016500ff0877ac */ /* 0x000e620008000a00 */
[----:B--2---:R-:W-:Y:S02]  /*13d0*/  UISETP.NE.AND UP0, UPT, UR14, 0x1, UPT ;  /* 0x000000010e00788c */ /* 0x004fe4000bf05270 */
[----:B----4-:R-:W-:Y:S02]  /*13e0*/  UIMAD.WIDE.U32 UR10, UR5, UR15, URZ ;  /* 0x0000000f050a72a5 */ /* 0x010fe4000f8e00ff */
[----:B---3--:R-:W-:-:S02]  /*13f0*/  UIMAD.WIDE.U32 UR18, UR6, UR12, URZ ;  /* 0x0000000c061272a5 */ /* 0x008fc4000f8e00ff */
[----:B-1----:R-:W-:Y:S02]  /*1400*/  UISETP.NE.AND UP1, UPT, UR26, 0x1, UPT ;  /* 0x000000011a00788c */ /* 0x002fe4000bf25270 */
[----:B------:R-:W-:Y:S01]  /*1410*/  UISETP.NE.AND UP2, UPT, UR25, 0x1, UPT ;  /* 0x000000011900788c */ /* 0x000fe2000bf45270 */
[----:B------:R-:W-:Y:S02]  /*1420*/  UMOV UR10, UR11 ;  /* 0x0000000b000a7c82 */ /* 0x000fe40008000000 */
[----:B------:R-:W-:Y:S01]  /*1430*/  UMOV UR18, UR19 ;  /* 0x0000001300127c82 */ /* 0x000fe20008000000 */
[----:B------:R-:W-:Y:S02]  /*1440*/  @UP0 USHF.R.U32.HI UR5, URZ, UR7, UR10 ;  /* 0x00000007ff050299 */ /* 0x000fe4000801160a */
[----:B------:R-:W-:Y:S02]  /*1450*/  UIMAD.WIDE.U32 UR22, UR20, UR15, URZ ;  /* 0x0000000f141672a5 */ /* 0x000fe4000f8e00ff */
[----:B------:R-:W-:-:S02]  /*1460*/  UIMAD.WIDE.U32 UR10, UR5, UR8, URZ ;  /* 0x00000008050a72a5 */ /* 0x000fc4000f8e00ff */
[----:B------:R-:W-:Y:S02]  /*1470*/  @UP1 USHF.R.U32.HI UR6, URZ, UR13, UR18 ;  /* 0x0000000dff061299 */ /* 0x000fe40008011612 */
[----:B------:R-:W-:Y:S02]  /*1480*/  UIMAD.WIDE.U32 UR16, UR24, UR12, URZ ;  /* 0x0000000c181072a5 */ /* 0x000fe4000f8e00ff */
[----:B------:R-:W-:Y:S01]  /*1490*/  UIMAD.WIDE.U32 UR18, UR6, UR8, URZ ;  /* 0x00000008061272a5 */ /* 0x000fe2000f8e00ff */
[----:B------:R-:W-:Y:S01]  /*14a0*/  UMOV UR4, UR23 ;  /* 0x0000001700047c82 */ /* 0x000fe20008000000 */
[----:B------:R-:W-:Y:S01]  /*14b0*/  UMOV UR10, UR11 ;  /* 0x0000000b000a7c82 */ /* 0x000fe20008000000 */
[----:B------:R-:W-:Y:S02]  /*14c0*/  USHF.R.U32.HI UR4, URZ, UR7, UR4 ;  /* 0x00000007ff047299 */ /* 0x000fe40008011604 */
[----:B------:R-:W-:Y:S02]  /*14d0*/  @UP2 USHF.R.U32.HI UR5, URZ, UR9, UR10 ;  /* 0x00000009ff052299 */ /* 0x000fe4000801160a */
[----:B------:R-:W-:Y:S01]  /*14e0*/  UMOV UR7, UR19 ;  /* 0x0000001300077c82 */ /* 0x000fe20008000000 */
[----:B------:R-:W-:Y:S01]  /*14f0*/  UMOV UR16, UR17 ;  /* 0x0000001100107c82 */ /* 0x000fe20008000000 */
[----:B------:R-:W-:-:S02]  /*1500*/  @UP2 USHF.R.U32.HI UR6, URZ, UR9, UR7 ;  /* 0x00000009ff062299 */ /* 0x000fc40008011607 */
[----:B------:R-:W-:Y:S02]  /*1510*/  USHF.R.U32.HI UR13, URZ, UR13, UR16 ;  /* 0x0000000dff0d7299 */ /* 0x000fe40008011610 */
[----:B------:R-:W-:Y:S02]  /*1520*/  USEL UR4, UR20, UR4, !UP0 ;  /* 0x0000000414047287 */ /* 0x000fe4000c000000 */
[----:B------:R-:W-:Y:S02]  /*1530*/  UIMAD UR7, UR5, UR25, URZ ;  /* 0x00000019050772a4 */ /* 0x000fe4000f8e02ff */
[----:B------:R-:W-:Y:S02]  /*1540*/  USEL UR5, UR24, UR13, !UP1 ;  /* 0x0000000d18057287 */ /* 0x000fe4000c800000 */
[----:B------:R-:W-:Y:S02]  /*1550*/  UIMAD UR12, UR6, UR25, URZ ;  /* 0x00000019060c72a4 */ /* 0x000fe4000f8e02ff */
[----:B------:R-:W-:-:S02]  /*1560*/  UISETP.GE.AND UP0, UPT, UR4, UR7, UPT ;  /* 0x000000070400728c */ /* 0x000fc4000bf06270 */
[----:B------:R-:W-:Y:S02]  /*1570*/  UIMAD.WIDE.U32 UR10, UR4, UR8, URZ ;  /* 0x00000008040a72a5 */ /* 0x000fe4000f8e00ff */
[----:B------:R-:W-:Y:S02]  /*1580*/  UISETP.GE.OR UP0, UPT, UR5, UR12, UP0 ;  /* 0x0000000c0500728c */ /* 0x000fe40008706670 */
[----:B------:R-:W-:Y:S02]  /*1590*/  UIMAD.WIDE.U32 UR12, UR5, UR8, URZ ;  /* 0x00000008050c72a5 */ /* 0x000fe4000f8e00ff */
[----:B------:R-:W-:Y:S01]  /*15a0*/  UIADD3 UR10, UPT, UPT, -UR4, URZ, URZ ;  /* 0x000000ff040a7290 */ /* 0x000fe2000fffe1ff */
[----:B------:R-:W-:Y:S01]  /*15b0*/  UMOV UR8, UR11 ;  /* 0x0000000b00087c82 */ /* 0x000fe20008000000 */
[----:B------:R-:W-:Y:S02]  /*15c0*/  UIADD3 UR11, UPT, UPT, -UR5, URZ, URZ ;  /* 0x000000ff050b7290 */ /* 0x000fe4000fffe1ff */
[----:B------:R-:W-:-:S03]  /*15d0*/  USHF.R.U32.HI UR8, URZ, UR9, UR8 ;  /* 0x00000009ff087299 */ /* 0x000fc60008011608 */
[----:B------:R-:W-:Y:S01]  /*15e0*/  @!UP0 UMOV UR7, UR13 ;  /* 0x0000000d00078c82 */ /* 0x000fe20008000000 */
[----:B------:R-:W-:Y:S02]  /*15f0*/  UIMAD UR20, UR14, UR10, UR20 ;  /* 0x0000000a0e1472a4 */ /* 0x000fe4000f8e0214 */
[----:B------:R-:W-:Y:S02]  /*1600*/  USEL UR8, UR4, UR8, !UP2 ;  /* 0x0000000804087287 */ /* 0x000fe4000d000000 */
[----:B------:R-:W-:Y:S02]  /*1610*/  @!UP0 USHF.R.U32.HI UR7, URZ, UR9, UR7 ;  /* 0x00000009ff078299 */ /* 0x000fe40008011607 */
[----:B------:R-:W-:Y:S02]  /*1620*/  UIADD3 UR9, UPT, UPT, -UR8, URZ, URZ ;  /* 0x000000ff08097290 */ /* 0x000fe4000fffe1ff */
[----:B------:R-:W-:Y:S02]  /*1630*/  @!UP0 USEL UR7, UR5, UR7, !UP2 ;  /* 0x0000000705078287 */ /* 0x000fe4000d000000 */
[----:B------:R-:W-:-:S02]  /*1640*/  UIMAD UR9, UR25, UR9, UR4 ;  /* 0x00000009190972a4 */ /* 0x000fc4000f8e0204 */
[----:B------:R-:W-:Y:S02]  /*1650*/  @!UP0 UIADD3 UR8, UPT, UPT, UR8, -UR7, URZ ;  /* 0x8000000708088290 */ /* 0x000fe4000fffe0ff */
[----:B------:R-:W-:Y:S02]  /*1660*/  @!UP0 UIMAD UR6, UR9, UR6, UR7 ;  /* 0x00000006090682a4 */ /* 0x000fe4000f8e0207 */
[----:B------:R-:W-:Y:S02]  /*1670*/  @!UP0 UIMAD UR4, UR8, UR25, UR5 ;  /* 0x00000019080482a4 */ /* 0x000fe4000f8e0205 */
[----:B------:R-:W-:Y:S02]  /*1680*/  UIMAD UR24, UR26, UR11, UR24 ;  /* 0x0000000b1a1872a4 */ /* 0x000fe4000f8e0218 */
[----:B------:R-:W-:Y:S01]  /*1690*/  UIMAD UR20, UR4, UR14, UR20 ;  /* 0x0000000e041472a4 */ /* 0x000fe2000f8e0214 */
[----:B------:R-:W-:Y:S02]  /*16a0*/  @!UP0 UMOV UR5, UR6 ;  /* 0x0000000600058c82 */ /* 0x000fe40008000000 */
[----:B------:R-:W-:-:S12]  /*16b0*/  UIMAD UR24, UR5, UR26, UR24 ;  /* 0x0000001a051872a4 */ /* 0x000fd8000f8e0218 */
.L_x_18:
[----:B------:R-:W-:-:S09]  /*16c0*/  UISETP.NE.AND UP0, UPT, UR27, 0x1, UPT ;  /* 0x000000011b00788c */ /* 0x000fd2000bf05270 */
[----:B------:R-:W-:Y:S05]  /*16d0*/  BRA.U UP0, `(.L_x_19) ;  /* 0x0000000100447547 */ /* 0x000fea000b800000 */
[----:B------:R-:W2:Y:S01]  /*16e0*/  LDCU.128 UR8, c[0x0][0xb10] ;  /* 0x00016200ff0877ac */ /* 0x000ea20008000c00 */
[----:B------:R-:W3:Y:S01]  /*16f0*/  LDCU UR12, c[0x0][0xb0c] ;  /* 0x00016180ff0c77ac */ /* 0x000ee20008000800 */
[----:B------:R-:W4:Y:S01]  /*1700*/  LDCU UR13, c[0x0][0xb20] ;  /* 0x00016400ff0d77ac */ /* 0x000f220008000800 */
[----:B--2---:R-:W-:Y:S02]  /*1710*/  UIMAD.WIDE.U32 UR6, UR24, UR8, URZ ;  /* 0x00000008180672a5 */ /* 0x004fe4000f8e00ff */
[----:B------:R-:W-:Y:S02]  /*1720*/  UIMAD.WIDE.U32 UR4, UR20, UR11, URZ ;  /* 0x0000000b140472a5 */ /* 0x000fe4000f8e00ff */
[----:B---3--:R-:W-:Y:S02]  /*1730*/  UISETP.NE.AND UP1, UPT, UR12, 0x1, UPT ;  /* 0x000000010c00788c */ /* 0x008fe4000bf25270 */
[----:B------:R-:W-:Y:S01]  /*1740*/  UISETP.NE.AND UP0, UPT, UR10, 0x1, UPT ;  /* 0x000000010a00788c */ /* 0x000fe2000bf05270 */
[----:B------:R-:W-:-:S02]  /*1750*/  UMOV UR6, UR7 ;  /* 0x0000000700067c82 */ /* 0x000fc40008000000 */
[----:B------:R-:W-:Y:S01]  /*1760*/  UMOV UR4, UR5 ;  /* 0x0000000500047c82 */ /* 0x000fe20008000000 */
[----:B------:R-:W-:Y:S02]  /*1770*/  USHF.R.U32.HI UR6, URZ, UR9, UR6 ;  /* 0x00000009ff067299 */ /* 0x000fe40008011606 */
[----:B----4-:R-:W-:Y:S02]  /*1780*/  USHF.R.U32.HI UR4, URZ, UR13, UR4 ;  /* 0x0000000dff047299 */ /* 0x010fe40008011604 */
[----:B------:R-:W-:Y:S02]  /*1790*/  USEL UR5, UR24, UR6, !UP1 ;  /* 0x0000000618057287 */ /* 0x000fe4000c800000 */
[----:B------:R-:W-:-:S04]  /*17a0*/  USEL UR4, UR20, UR4, !UP0 ;  /* 0x0000000414047287 */ /* 0x000fc8000c000000 */
[----:B------:R-:W-:Y:S02]  /*17b0*/  UIADD3 UR6, UPT, UPT, UR5, -UR4, URZ ;  /* 0x8000000405067290 */ /* 0x000fe4000fffe0ff */
[----:B------:R-:W-:Y:S02]  /*17c0*/  UIADD3 UR4, UPT, UPT, -UR5, UR4, URZ ;  /* 0x0000000405047290 */ /* 0x000fe4000fffe1ff */
[----:B------:R-:W-:Y:S02]  /*17d0*/  UIMAD UR20, UR6, UR10, UR20 ;  /* 0x0000000a061472a4 */ /* 0x000fe4000f8e0214 */
[----:B------:R-:W-:-:S12]  /*17e0*/  UIMAD UR24, UR4, UR12, UR24 ;  /* 0x0000000c041872a4 */ /* 0x000fd8000f8e0218 */
.L_x_19:
[----:B------:R-:W-:Y:S05]  /*17f0*/  BRA.U !UP6, `(.L_x_20) ;  /* 0x000000010e0c7547 */ /* 0x000fea000b800000 */
[----:B------:R-:W-:Y:S01]  /*1800*/  UCGABAR_WAIT ;  /* 0x0000000000007dc7 */ /* 0x000fe20008000000 */
[----:B------:R-:W-:Y:S01]  /*1810*/  CCTL.IVALL ;  /* 0x00000000ff00798f */ /* 0x000fe20002000000 */
[----:B------:R-:W-:Y:S05]  /*1820*/  BRA `(.L_x_21) ;  /* 0x0000000000047947 */ /* 0x000fea0003800000 */
.L_x_20:
[----:B------:R-:W-:Y:S06]  /*1830*/  BAR.SYNC.DEFER_BLOCKING 0x0 ;  /* 0x0000000000007b1d */ /* 0x000fec0000010000 */
.L_x_21:
[----:B------:R-:W-:Y:S05]  /*1840*/  BRA.U UP3, `(.L_x_22) ;  /* 0x0000001503b47547 */ /* 0x000fea000b800000 */
[----:B------:R-:W2:Y:S01]  /*1850*/  LDCU UR6, c[0x0][0x38c] ;  /* 0x00007180ff0677ac */ /* 0x000ea20008000800 */
[----:B------:R-:W-:Y:S01]  /*1860*/  PLOP3.LUT P2, PT, PT, PT, UP4, 0x80, 0x8 ;  /* 0x000000000008781c */ /* 0x000fe20003f4f048 */
[----:B------:R-:W-:Y:S01]  /*1870*/  IMAD.MOV.U32 R12, RZ, RZ, 0x1 ;  /* 0x00000001ff0c7424 */ /* 0x000fe200078e00ff */
[----:B------:R-:W-:Y:S02]  /*1880*/  ISETP.NE.AND P3, PT, R0, RZ, P4 ;  /* 0x000000ff0000720c */ /* 0x000fe40002765270 */
[----:B------:R-:W-:Y:S02]  /*1890*/  CS2R R10, SRZ ;  /* 0x00000000000a7805 */ /* 0x000fe4000001ff00 */
[----:B------:R-:W-:Y:S01]  /*18a0*/  PLOP3.LUT P2, PT, P2, PT, PT, 0x8, 0x80 ;  /* 0x000000000080781c */ /* 0x000fe2000174e170 */
[----:B------:R-:W-:Y:S01]  /*18b0*/  IMAD.MOV.U32 R9, RZ, RZ, RZ ;  /* 0x000000ffff097224 */ /* 0x000fe200078e00ff */
[----:B------:R-:W3:Y:S01]  /*18c0*/  LDCU UR49, c[0x0][0x370] ;  /* 0x00006e00ff3177ac */ /* 0x000ee20008000800 */
[----:B------:R-:W-:Y:S01]  /*18d0*/  IMAD.MOV.U32 R8, RZ, RZ, 0x1 ;  /* 0x00000001ff087424 */ /* 0x000fe200078e00ff */
[----:B------:R-:W4:Y:S01]  /*18e0*/  LDCU.64 UR42, c[0x0][0x348] ;  /* 0x00006900ff2a77ac */ /* 0x000f220008000a00 */
[----:B------:R-:W-:Y:S01]  /*18f0*/  ULEA.HI UR53, UR37, UR55, URZ, 0x1a ;  /* 0x0000003725357291 */ /* 0x000fe2000f8fd0ff */
[----:B------:R-:W1:Y:S01]  /*1900*/  LDCU UR48, c[0x0][0x374] ;  /* 0x00006e80ff3077ac */ /* 0x000e620008000800 */
[----:B--2---:R-:W-:-:S02]  /*1910*/  UIADD3 UR5, UPT, UPT, UR6, 0x7f, URZ ;  /* 0x0000007f06057890 */ /* 0x004fc4000fffe0ff */
[----:B------:R-:W-:Y:S02]  /*1920*/  UIADD3 UR56, UPT, UPT, UR6, 0xfe, URZ ;  /* 0x000000fe06387890 */ /* 0x000fe4000fffe0ff */
[----:B------:R-:W-:Y:S01]  /*1930*/  USHF.R.S32.HI UR4, URZ, 0x1f, UR5 ;  /* 0x0000001fff047899 */ /* 0x000fe20008011405 */
[----:B------:R-:W-:-:S03]  /*1940*/  UMOV UR29, URZ ;  /* 0x000000ff001d7c82 */ /* 0x000fc60008000000 */
[----:B------:R-:W-:Y:S02]  /*1950*/  ULEA.HI UR4, UR4, UR5, URZ, 0x7 ;  /* 0x0000000504047291 */ /* 0x000fe4000f8f38ff */
[----:B------:R-:W-:Y:S02]  /*1960*/  UIADD3 UR5, UPT, UPT, UR6, -0x1, URZ ;  /* 0xffffffff06057890 */ /* 0x000fe4000fffe0ff */
[----:B------:R-:W-:Y:S02]  /*1970*/  USHF.R.S32.HI UR51, URZ, 0x7, UR4 ;  /* 0x00000007ff337899 */ /* 0x000fe40008011404 */
[----:B------:R-:W-:Y:S02]  /*1980*/  UISETP.GE.U32.AND UP1, UPT, UR5, -0xff, UPT ;  /* 0xffffff010500788c */ /* 0x000fe4000bf26070 */
[----:B------:R-:W-:-:S04]  /*1990*/  UISETP.LT.U32.AND UP0, UPT, UR51, 0x6, UPT ;  /* 0x000000063300788c */ /* 0x000fc8000bf01070 */
[----:B------:R-:W-:Y:S02]  /*19a0*/  USEL UR50, UR51, 0x6, UP0 ;  /* 0x0000000633327887 */ /* 0x000fe40008000000 */
[----:B------:R-:W-:Y:S02]  /*19b0*/  UISETP.NE.AND UP0, UPT, UR21, URZ, UPT ;  /* 0x000000ff1500728c */ /* 0x000fe4000bf05270 */
[----:B------:R-:W-:Y:S02]  /*19c0*/  UIADD3 UR4, UPT, UPT, UR50, -0x1, URZ ;  /* 0xffffffff32047890 */ /* 0x000fe4000fffe0ff */
[----:B------:R-:W-:Y:S02]  /*19d0*/  @UP1 UIADD3 UR4, UPT, UPT, UR50, URZ, URZ ;  /* 0x000000ff32041290 */ /* 0x000fe4000fffe0ff */
[----:B------:R-:W-:Y:S02]  /*19e0*/  USEL UR38, UR46, 0x2, UP0 ;  /* 0x000000022e267887 */ /* 0x000fe40008000000 */
[----:B------:R-:W-:-:S02]  /*19f0*/  UIADD3 UR54, UPT, UPT, UR51, -UR50, URZ ;  /* 0x8000003233367290 */ /* 0x000fc4000fffe0ff */
[----:B------:R-:W-:Y:S02]  /*1a00*/  UIADD3 UR39, UPT, UPT, UR4, 0x1, URZ ;  /* 0x0000000104277890 */ /* 0x000fe4000fffe0ff */
[----:B-1-34-:R-:W-:-:S12]  /*1a10*/  UIADD3 UR52, UPT, UPT, -UR4, URZ, URZ ;  /* 0x000000ff04347290 */ /* 0x01afd8000fffe1ff */
.L_x_46:
[----:B------:R-:W-:Y:S01]  /*1a20*/  UISETP.NE.AND UP0, UPT, UR47, URZ, UPT ;  /* 0x000000ff2f00728c */ /* 0x000fe2000bf05270 */
[----:B------:R-:W1:Y:S08]  /*1a30*/  S2UR UR47, SR_CgaCtaId ;  /* 0x00000000002f79c3 */ /* 0x000e700000008800 */
[----:B---3--:R-:W-:Y:S05]  /*1a40*/  BRA.U UP0, `(.L_x_23) ;  /* 0x0000000100347547 */ /* 0x008fea000b800000 */
[----:B------:R-:W2:Y:S01]  /*1a50*/  S2R R0, SR_CgaCtaId ;  /* 0x0000000000007919 */ /* 0x000ea20000008800 */
[----:B------:R-:W-:-:S04]  /*1a60*/  MOV R2, 0x400 ;  /* 0x0000040000027802 */ /* 0x000fc80000000f00 */
[----:B--2---:R-:W-:Y:S02]  /*1a70*/  LEA R0, R0, R2, 0x18 ;  /* 0x0000000200007211 */ /* 0x004fe400078ec0ff */
[----:B------:R-:W-:-:S03]  /*1a80*/  SHF.L.U32 R2, R8, 0x1f, RZ ;  /* 0x0000001f08027819 */ /* 0x000fc600000006ff */
[----:B------:R-:W-:-:S04]  /*1a90*/  IMAD R0, R9, 0x8, R0 ;  /* 0x0000000809007824 */ /* 0x000fc800078e0200 */
[----:B------:R-:W2:Y:S02]  /*1aa0*/  SYNCS.PHASECHK.TRANS64.TRYWAIT P0, [R0+URZ+0x120], R2 ;  /* 0x00012002000075a7 */ /* 0x000ea400080011ff */
[----:B--2---:R-:W-:Y:S05]  /*1ab0*/  @!P0 BRA `(.L_x_24) ;  /* 0x0000007800188947 */ /* 0x004fea0003800000 */
.L_x_155:
[----:B------:R-:W-:Y:S01]  /*1ac0*/  VIADD R9, R9, 0x1 ;  /* 0x0000000109097836 */ /* 0x000fe20000000000 */
[----:B------:R2:W-:Y:S04]  /*1ad0*/  SYNCS.ARRIVE.TRANS64.A1T0 RZ, [R0+URZ+0x110], RZ ;  /* 0x000110ff00ff79a7 */ /* 0x0005e800081000ff */
[----:B------:R-:W-:-:S04]  /*1ae0*/  ISETP.NE.AND P0, PT, R9, 0x2, PT ;  /* 0x000000020900780c */ /* 0x000fc80003f05270 */
[----:B------:R-:W-:Y:S02]  /*1af0*/  SEL R9, R9, RZ, P0 ;  /* 0x000000ff09097207 */ /* 0x000fe40000000000 */
[----:B--2---:R-:W-:-:S04]  /*1b00*/  SEL R0, RZ, 0x1, P0 ;  /* 0x00000001ff007807 */ /* 0x004fc80000000000 */
[----:B------:R-:W-:-:S07]  /*1b10*/  LOP3.LUT R8, R8, R0, RZ, 0x3c, !PT ;  /* 0x0000000008087212 */ /* 0x000fce00078e3cff */
.L_x_23:
[----:B------:R-:W-:Y:S01]  /*1b20*/  UMOV UR21, 0x400 ;  /* 0x0000040000157882 */ /* 0x000fe20000000000 */
[----:B------:R-:W-:Y:S01]  /*1b30*/  SHF.L.U32 R0, R12, 0x1f, RZ ;  /* 0x0000001f0c007819 */ /* 0x000fe200000006ff */
[----:B-1----:R-:W-:Y:S02]  /*1b40*/  ULEA UR21, UR47, UR21, 0x18 ;  /* 0x000000152f157291 */ /* 0x002fe4000f8ec0ff */
[----:B------:R-:W-:Y:S02]  /*1b50*/  UISETP.GE.U32.AND UP0, UPT, UR56, 0xff, UPT ;  /* 0x000000ff3800788c */ /* 0x000fe4000bf06070 */
[----:B------:R-:W-:Y:S02]  /*1b60*/  ULEA UR4, UR29, UR21, 0x3 ;  /* 0x000000151d047291 */ /* 0x000fe4000f8e18ff */
[----:B------:R-:W-:Y:S01]  /*1b70*/  ULEA UR19, UR20, UR55, 0x7 ;  /* 0x0000003714137291 */ /* 0x000fe2000f8e38ff */
[----:B------:R-:W-:-:S06]  /*1b80*/  UMOV UR13, URZ ;  /* 0x000000ff000d7c82 */ /* 0x000fcc0008000000 */
[----:B------:R1:W2:Y:S01]  /*1b90*/  SYNCS.PHASECHK.TRANS64.TRYWAIT P1, [UR4+0x30], R0 ;  /* 0x00003000ff0075a7 */ /* 0x0002a20008021104 */
[----:B------:R-:W-:-:S04]  /*1ba0*/  ULEA.HI UR4, UR24, UR24, URZ, 0x1 ;  /* 0x0000001818047291 */ /* 0x000fc8000f8f08ff */
[----:B------:R-:W-:-:S04]  /*1bb0*/  USHF.L.U32 UR4, UR4, 0x6, URZ ;  /* 0x0000000604047899 */ /* 0x000fc800080006ff */
[----:B------:R-:W-:-:S04]  /*1bc0*/  ULOP3.LUT UR35, UR4, 0xffffff80, URZ, 0xc0, !UPT ;  /* 0xffffff8004237892 */ /* 0x000fc8000f8ec0ff */
[----:B------:R-:W-:Y:S01]  /*1bd0*/  UIADD3 UR35, UPT, UPT, UR53, UR35, URZ ;  /* 0x0000002335237290 */ /* 0x000fe2000fffe0ff */
[----:B------:R-:W-:Y:S11]  /*1be0*/  BRA.U !UP0, `(.L_x_25) ;  /* 0x0000000508107547 */ /* 0x000ff6000b800000 */
[----:B------:R-:W-:Y:S01]  /*1bf0*/  UMOV UR30, UR52 ;  /* 0x00000034001e7c82 */ /* 0x000fe20008000000 */
[----:B------:R-:W-:Y:S01]  /*1c00*/  UMOV UR6, UR29 ;  /* 0x0000001d00067c82 */ /* 0x000fe20008000000 */
[----:B------:R-:W-:-:S05]  /*1c10*/  UMOV UR26, 0x40 ;  /* 0x00000040001a7882 */ /* 0x000fca0000000000 */
.L_x_33:
[----:B------:R-:W-:Y:S01]  /*1c20*/  ULEA UR5, UR6, UR21, 0x3 ;  /* 0x0000001506057291 */ /* 0x000fe2000f8e18ff */
[----:B--2---:R-:W-:Y:S01]  /*1c30*/  @P4 MOV R2, 0x10000 ;  /* 0x0001000000024802 */ /* 0x004fe20000000f00 */
[----:B--23--:R-:W-:Y:S10]  /*1c40*/  @P1 BRA `(.L_x_26) ;  /* 0x00000000000c1947 */ /* 0x00cff40003800000 */
[----:B------:R-:W-:-:S04]  /*1c50*/  SHF.L.U32 R3, R12, 0x1f, RZ ;  /* 0x0000001f0c037819 */ /* 0x000fc800000006ff */
[----:B------:R-:W2:Y:S02]  /*1c60*/  SYNCS.PHASECHK.TRANS64.TRYWAIT P0, [UR5+0x30], R3 ;  /* 0x00003003ff0075a7 */ /* 0x000ea40008001105 */
[----:B--2---:R-:W-:Y:S05]  /*1c70*/  @!P0 BRA `(.L_x_27) ;  /* 0x0000007400bc8947 */ /* 0x004fea0003800000 */
.L_x_26:
[----:B------:R2:W-:Y:S01]  /*1c80*/  @P4 SYNCS.ARRIVE.TRANS64 RZ, [UR5], R2 ;  /* 0x00000002ffff49a7 */ /* 0x0005e20008000005 */
[----:B------:R-:W-:Y:S02]  /*1c90*/  ULOP3.LUT UR4, UR38, 0x2, URZ, 0xfc, !UPT ;  /* 0x0000000226047892 */ /* 0x000fe4000f8efcff */
[----:B------:R-:W-:Y:S02]  /*1ca0*/  UIADD3 UR30, UPT, UPT, UR30, 0x1, URZ ;  /* 0x000000011e1e7890 */ /* 0x000fe4000fffe0ff */
[----:B------:R-:W-:Y:S02]  /*1cb0*/  UISETP.NE.AND UP0, UPT, UR4, 0x2, UPT ;  /* 0x000000020400788c */ /* 0x000fe4000bf05270 */
[----:B------:R-:W-:-:S07]  /*1cc0*/  UISETP.NE.AND UP2, UPT, UR30, 0x1, UPT ;  /* 0x000000011e00788c */ /* 0x000fce000bf45270 */
[----:B------:R-:W-:Y:S05]  /*1cd0*/  BRA.U UP0, `(.L_x_28) ;  /* 0x0000000100047547 */ /* 0x000fea000b800000 */
[----:B------:R-:W-:Y:S05]  /*1ce0*/  BPT.TRAP 0x1 ;  /* 0x000000040000795c */ /* 0x000fea0000300000 */
.L_x_28:
[----:B------:R-:W-:Y:S04]  /*1cf0*/  BSSY.RECONVERGENT B0, `(.L_x_29) ;  /* 0x0000003000007945 */ /* 0x000fe80003800200 */
[----:B------:R-:W-:Y:S05]  /*1d00*/  @!P3 BRA `(.L_x_30) ;  /* 0x000000000004b947 */ /* 0x000fea0003800000 */
[----:B------:R-:W-:Y:S05]  /*1d10*/  BPT.TRAP 0x1 ;  /* 0x000000040000795c */ /* 0x000fea0000300000 */
.L_x_30:
[----:B------:R-:W-:Y:S05]  /*1d20*/  BSYNC.RECONVERGENT B0 ;  /* 0x0000000000007941 */ /* 0x000fea0003800200 */
.L_x_29:
[----:B------:R-:W-:Y:S01]  /*1d30*/  UIADD3 UR4, UPT, UPT, UR6, 0x1, URZ ;  /* 0x0000000106047890 */ /* 0x000fe2000fffe0ff */
[----:B------:R-:W-:Y:S01]  /*1d40*/  BSSY.RECONVERGENT B0, `(.L_x_31) ;  /* 0x000002a000007945 */ /* 0x000fe20003800200 */
[----:B------:R-:W-:Y:S02]  /*1d50*/  ELECT P0, URZ, PT ;  /* 0x0000000000ff782f */ /* 0x000fe40003800000 */
[----:B------:R-:W-:-:S04]  /*1d60*/  UISETP.NE.AND UP0, UPT, UR4, 0x6, UPT ;  /* 0x000000060400788c */ /* 0x000fc8000bf05270 */
[----:B------:R-:W-:Y:S02]  /*1d70*/  USEL UR7, URZ, 0x1, UP0 ;  /* 0x00000001ff077887 */ /* 0x000fe40008000000 */
[----:B------:R-:W-:-:S04]  /*1d80*/  USEL UR29, UR4, URZ, UP0 ;  /* 0x000000ff041d7287 */ /* 0x000fc80008000000 */
[----:B------:R-:W-:Y:S01]  /*1d90*/  ULEA UR4, UR29, UR21, 0x3 ;  /* 0x000000151d047291 */ /* 0x000fe2000f8e18ff */
[----:B------:R-:W-:-:S04]  /*1da0*/  LOP3.LUT R12, R12, UR7, RZ, 0x3c, !PT ;  /* 0x000000070c0c7c12 */ /* 0x000fc8000f8e3cff */
[----:B-1----:R-:W-:-:S04]  /*1db0*/  SHF.L.U32 R0, R12, 0x1f, RZ ;  /* 0x0000001f0c007819 */ /* 0x002fc800000006ff */
[----:B------:R1:W3:Y:S01]  /*1dc0*/  SYNCS.PHASECHK.TRANS64.TRYWAIT P1, [UR4+0x30], R0 ;  /* 0x00003000ff0075a7 */ /* 0x0002e20008021104 */
[----:B------:R-:W-:Y:S05]  /*1dd0*/  @!P0 BRA `(.L_x_32) ;  /* 0x0000000000808947 */ /* 0x000fea0003800000 */
[----:B------:R-:W-:Y:S02]  /*1de0*/  USHF.L.U32 UR4, UR6, 0xe, URZ ;  /* 0x0000000e06047899 */ /* 0x000fe400080006ff */
[----:B------:R-:W-:Y:S02]  /*1df0*/  UIADD3 UR22, UP1, UPT, UR42, 0x80, URZ ;  /* 0x000000802a167890 */ /* 0x000fe4000ff3e0ff */
[----:B------:R-:W-:Y:S02]  /*1e00*/  ULEA UR24, UR37, UR4, 0x1 ;  /* 0x0000000425187291 */ /* 0x000fe4000f8e08ff */
[----:B------:R-:W-:Y:S02]  /*1e10*/  UIADD3 UR14, UP0, UPT, UR42, 0x180, URZ ;  /* 0x000001802a0e7890 */ /* 0x000fe4000ff1e0ff */
[----:B------:R-:W-:Y:S02]  /*1e20*/  UIADD3 UR24, UPT, UPT, UR21, UR24, URZ ;  /* 0x0000001815187290 */ /* 0x000fe4000fffe0ff */
[----:B------:R-:W-:-:S02]  /*1e30*/  UIADD3 UR4, UPT, UPT, UR21, UR4, URZ ;  /* 0x0000000415047290 */ /* 0x000fc4000fffe0ff */
[----:B------:R-:W-:Y:S02]  /*1e40*/  UIADD3 UR34, UPT, UPT, UR26, -0x40, URZ ;  /* 0xffffffc01a227890 */ /* 0x000fe4000fffe0ff */
[----:B------:R-:W-:Y:S02]  /*1e50*/  ULOP3.LUT UR33, UR5, 0xfefffff8, URZ, 0xc0, !UPT ;  /* 0xfefffff805217892 */ /* 0x000fe4000f8ec0ff */
[----:B------:R-:W-:Y:S02]  /*1e60*/  UIADD3.X UR23, UPT, UPT, URZ, UR43, URZ, UP1, !UPT ;  /* 0x0000002bff177290 */ /* 0x000fe40008ffe4ff */
[----:B------:R-:W-:Y:S02]  /*1e70*/  UIADD3 UR32, UPT, UPT, UR24, 0x4300, URZ ;  /* 0x0000430018207890 */ /* 0x000fe4000fffe0ff */
[----:B------:R-:W-:Y:S02]  /*1e80*/  UPRMT UR7, URZ, 0x5410, UR31 ;  /* 0x00005410ff077896 */ /* 0x000fe4000800001f */
[----:B------:R-:W-:-:S02]  /*1e90*/  UIADD3 UR24, UPT, UPT, UR24, 0x6300, URZ ;  /* 0x0000630018187890 */ /* 0x000fc4000fffe0ff */
[----:B------:R-:W-:Y:S02]  /*1ea0*/  UIADD3.X UR15, UPT, UPT, URZ, UR43, URZ, UP0, !UPT ;  /* 0x0000002bff0f7290 */ /* 0x000fe400087fe4ff */
[----:B------:R-:W-:Y:S02]  /*1eb0*/  UIADD3 UR16, UPT, UPT, UR4, 0x1c300, URZ ;  /* 0x0001c30004107890 */ /* 0x000fe4000fffe0ff */
[----:B------:R-:W-:Y:S01]  /*1ec0*/  UIADD3 UR8, UPT, UPT, UR4, 0x1e300, URZ ;  /* 0x0001e30004087890 */ /* 0x000fe2000fffe0ff */
[----:B------:R-:W-:Y:S01]  /*1ed0*/  UMOV UR40, 0x0 ;  /* 0x0000000000287882 */ /* 0x000fe20000000000 */
[----:B------:R-:W-:Y:S01]  /*1ee0*/  UMOV UR41, 0x10000000 ;  /* 0x1000000000297882 */ /* 0x000fe20000000000 */
[----:B------:R-:W-:Y:S01]  /*1ef0*/  UMOV UR27, UR35 ;  /* 0x00000023001b7c82 */ /* 0x000fe20008000000 */
[----:B------:R-:W-:Y:S01]  /*1f00*/  UMOV UR28, UR36 ;  /* 0x00000024001c7c82 */ /* 0x000fe20008000000 */
[----:B------:R-:W-:Y:S01]  /*1f10*/  UMOV UR25, UR33 ;  /* 0x0000002100197c82 */ /* 0x000fe20008000000 */
[----:B------:R-:W-:Y:S01]  /*1f20*/  UMOV UR20, UR36 ;  /* 0x0000002400147c82 */ /* 0x000fe20008000000 */
[----:B------:R-:W-:Y:S01]  /*1f30*/  UMOV UR17, UR33 ;  /* 0x0000002100117c82 */ /* 0x000fe20008000000 */
[----:B------:R-:W-:Y:S01]  /*1f40*/  UMOV UR18, UR34 ;  /* 0x0000002200127c82 */ /* 0x000fe20008000000 */
[----:B------:R4:W-:Y:S01]  /*1f50*/  UTMALDG.3D.MULTICAST.2CTA [UR32], [UR22], UR7, desc[UR40] ;  /* 0x00002820160073b4 */ /* 0x0009e20008211807 */
[----:B------:R-:W-:Y:S01]  /*1f60*/  UMOV UR10, UR26 ;  /* 0x0000001a000a7c82 */ /* 0x000fe20008000000 */
[----:B------:R-:W-:Y:S01]  /*1f70*/  UMOV UR11, UR19 ;  /* 0x00000013000b7c82 */ /* 0x000fe20008000000 */
[----:B------:R-:W-:Y:S01]  /*1f80*/  UMOV UR12, UR36 ;  /* 0x00000024000c7c82 */ /* 0x000fe20008000000 */
[----:B------:R-:W-:Y:S01]  /*1f90*/  UMOV UR9, UR33 ;  /* 0x0000002100097c82 */ /* 0x000fe20008000000 */
[----:B------:R4:W-:Y:S01]  /*1fa0*/  UTMALDG.3D.MULTICAST.2CTA [UR24], [UR22], UR7, desc[UR40] ;  /* 0x00002818160073b4 */ /* 0x0009e20008211807 */
[----:B------:R4:W-:Y:S01]  /*1fb0*/  UTMALDG.3D.2CTA [UR16], [UR14], desc[UR40] ;  /* 0x000028100e0075b4 */ /* 0x0009e20008211000 */
[----:B------:R4:W-:Y:S02]  /*1fc0*/  UTMALDG.3D.2CTA [UR8], [UR14], desc[UR40] ;  /* 0x000028080e0075b4 */ /* 0x0009e40008211000 */
[----:B----4-:R-:W-:Y:S01]  /*1fd0*/  NOP ;  /* 0x0000000000007918 */ /* 0x010fe20000000000 */
.L_x_32:
[----:B------:R-:W-:Y:S05]  /*1fe0*/  BSYNC.RECONVERGENT B0 ;  /* 0x0000000000007941 */ /* 0x000fea0003800200 */
.L_x_31:
[----:B------:R-:W-:Y:S01]  /*1ff0*/  UIADD3 UR26, UPT, UPT, UR26, 0x80, URZ ;  /* 0x000000801a1a7890 */ /* 0x000fe2000fffe0ff */
[----:B------:R-:W-:Y:S01]  /*2000*/  UMOV UR6, UR29 ;  /* 0x0000001d00067c82 */ /* 0x000fe20008000000 */
[----:B------:R-:W-:Y:S01]  /*2010*/  UMOV UR13, UR39 ;  /* 0x00000027000d7c82 */ /* 0x000fe20008000000 */
[----:B------:R-:W-:Y:S09]  /*2020*/  BRA.U UP2, `(.L_x_33) ;  /* 0xfffffff902fc7547 */ /* 0x000ff2000b83ffff */
.L_x_25:
[----:B------:R-:W-:Y:S01]  /*2030*/  ULEA UR4, UR29, UR21, 0x3 ;  /* 0x000000151d047291 */ /* 0x000fe2000f8e18ff */
[----:B-1----:R-:W-:Y:S01]  /*2040*/  SHF.L.U32 R0, R12, 0x1f, RZ ;  /* 0x0000001f0c007819 */ /* 0x002fe200000006ff */
[----:B------:R-:W-:Y:S01]  /*2050*/  @!P2 SYNCS.ARRIVE.TRANS64.A1T0 RZ, [UR21+0xa8], RZ ;  /* 0x0000a8ffffffa9a7 */ /* 0x000fe20008100015 */
[----:B------:R-:W-:-:S06]  /*2060*/  UISETP.GT.AND UP0, UPT, UR51, UR50, UPT ;  /* 0x000000323300728c */ /* 0x000fcc000bf04270 */
[----:B--23--:R1:W2:Y:S03]  /*2070*/  SYNCS.PHASECHK.TRANS64.TRYWAIT P1, [UR4+0x30], R0 ;  /* 0x00003000ff0075a7 */ /* 0x00c2a60008021104 */
[----:B------:R-:W-:Y:S05]  /*2080*/  BRA.U !UP0, `(.L_x_34) ;  /* 0x0000000508087547 */ /* 0x000fea000b800000 */
[----:B------:R-:W-:Y:S01]  /*2090*/  UIADD3 UR30, UPT, UPT, UR54, UR13, URZ ;  /* 0x0000000d361e7290 */ /* 0x000fe2000fffe0ff */
[----:B------:R-:W-:-:S11]  /*20a0*/  UMOV UR7, UR29 ;  /* 0x0000001d00077c82 */ /* 0x000fd60008000000 */
.L_x_42:
[----:B------:R-:W-:Y:S01]  /*20b0*/  ULEA UR6, UR7, UR21, 0x3 ;  /* 0x0000001507067291 */ /* 0x000fe2000f8e18ff */
[----:B--2---:R-:W-:Y:S01]  /*20c0*/  @P4 MOV R2, 0x10000 ;  /* 0x0001000000024802 */ /* 0x004fe20000000f00 */
[----:B--23--:R-:W-:Y:S10]  /*20d0*/  @P1 BRA `(.L_x_35) ;  /* 0x00000000000c1947 */ /* 0x00cff40003800000 */
[----:B------:R-:W-:-:S04]  /*20e0*/  SHF.L.U32 R3, R12, 0x1f, RZ ;  /* 0x0000001f0c037819 */ /* 0x000fc800000006ff */
[----:B------:R-:W2:Y:S02]  /*20f0*/  SYNCS.PHASECHK.TRANS64.TRYWAIT P0, [UR6+0x30], R3 ;  /* 0x00003003ff0075a7 */ /* 0x000ea40008001106 */
[----:B--2---:R-:W-:Y:S05]  /*2100*/  @!P0 BRA `(.L_x_36) ;  /* 0x0000007000b08947 */ /* 0x004fea0003800000 */
.L_x_35:
[----:B------:R2:W-:Y:S01]  /*2110*/  @P4 SYNCS.ARRIVE.TRANS64 RZ, [UR6], R2 ;  /* 0x00000002ffff49a7 */ /* 0x0005e20008000006 */
[----:B------:R-:W-:-:S04]  /*2120*/  ULOP3.LUT UR4, UR38, 0x2, URZ, 0xfc, !UPT ;  /* 0x0000000226047892 */ /* 0x000fc8000f8efcff */
[----:B------:R-:W-:-:S09]  /*2130*/  UISETP.NE.AND UP0, UPT, UR4, 0x2, UPT ;  /* 0x000000020400788c */ /* 0x000fd2000bf05270 */
[----:B------:R-:W-:Y:S05]  /*2140*/  BRA.U UP0, `(.L_x_37) ;  /* 0x0000000100047547 */ /* 0x000fea000b800000 */
[----:B------:R-:W-:Y:S05]  /*2150*/  BPT.TRAP 0x1 ;  /* 0x000000040000795c */ /* 0x000fea0000300000 */
.L_x_37:
[----:B------:R-:W-:Y:S04]  /*2160*/  BSSY.RECONVERGENT B0, `(.L_x_38) ;  /* 0x0000003000007945 */ /* 0x000fe80003800200 */
[----:B------:R-:W-:Y:S05]  /*2170*/  @!P3 BRA `(.L_x_39) ;  /* 0x000000000004b947 */ /* 0x000fea0003800000 */
[----:B------:R-:W-:Y:S05]  /*2180*/  BPT.TRAP 0x1 ;  /* 0x000000040000795c */ /* 0x000fea0000300000 */
.L_x_39:
[----:B------:R-:W-:Y:S05]  /*2190*/  BSYNC.RECONVERGENT B0 ;  /* 0x0000000000007941 */ /* 0x000fea0003800200 */
.L_x_38:
        /* <DEDUP_REMOVED lines=14> */
[----:B------:R-:W-:Y:S02]  /*2280*/  USHF.L.U32 UR34, UR13, 0x7, URZ ;  /* 0x000000070d227899 */ /* 0x000fe400080006ff */
[----:B------:R-:W-:Y:S02]  /*2290*/  UIADD3 UR24, UPT, UPT, UR21, UR24, URZ ;  /* 0x0000001815187290 */ /* 0x000fe4000fffe0ff */
[----:B------:R-:W-:-:S02]  /*22a0*/  UIADD3 UR22, UP0, UPT, UR42, 0x180, URZ ;  /* 0x000001802a167890 */ /* 0x000fc4000ff1e0ff */
[----:B------:R-:W-:Y:S02]  /*22b0*/  UIADD3 UR4, UPT, UPT, UR21, UR4, URZ ;  /* 0x0000000415047290 */ /* 0x000fe4000fffe0ff */
[----:B------:R-:W-:Y:S02]  /*22c0*/  ULOP3.LUT UR33, UR6, 0xfefffff8, URZ, 0xc0, !UPT ;  /* 0xfefffff806217892 */ /* 0x000fe4000f8ec0ff */
[----:B------:R-:W-:Y:S02]  /*22d0*/  UIADD3.X UR15, UPT, UPT, URZ, UR43, URZ, UP1, !UPT ;  /* 0x0000002bff0f7290 */ /* 0x000fe40008ffe4ff */
[----:B------:R-:W-:Y:S02]  /*22e0*/  UIADD3 UR32, UPT, UPT, UR24, 0x4300, URZ ;  /* 0x0000430018207890 */ /* 0x000fe4000fffe0ff */
[----:B------:R-:W-:Y:S02]  /*22f0*/  UPRMT UR5, URZ, 0x5410, UR31 ;  /* 0x00005410ff057896 */ /* 0x000fe4000800001f */
[----:B------:R-:W-:-:S02]  /*2300*/  UIADD3 UR26, UPT, UPT, UR34, 0x40, URZ ;  /* 0x00000040221a7890 */ /* 0x000fc4000fffe0ff */
[----:B------:R-:W-:Y:S02]  /*2310*/  UIADD3 UR24, UPT, UPT, UR24, 0x6300, URZ ;  /* 0x0000630018187890 */ /* 0x000fe4000fffe0ff */
        /* <DEDUP_REMOVED lines=20> */
.L_x_41:
[----:B------:R-:W-:Y:S05]  /*2460*/  BSYNC.RECONVERGENT B0 ;  /* 0x0000000000007941 */ /* 0x000fea0003800200 */
.L_x_40:
[----:B------:R-:W-:Y:S01]  /*2470*/  UIADD3 UR13, UPT, UPT, UR13, 0x1, URZ ;  /* 0x000000010d0d7890 */ /* 0x000fe2000fffe0ff */
[----:B------:R-:W-:-:S03]  /*2480*/  UMOV UR7, UR29 ;  /* 0x0000001d00077c82 */ /* 0x000fc60008000000 */
[----:B------:R-:W-:-:S09]  /*2490*/  UISETP.NE.AND UP0, UPT, UR13, UR30, UPT ;  /* 0x0000001e0d00728c */ /* 0x000fd2000bf05270 */
[----:B------:R-:W-:Y:S05]  /*24a0*/  BRA.U UP0, `(.L_x_42) ;  /* 0xfffffffd00007547 */ /* 0x000fea000b83ffff */
.L_x_34:
[C---:B------:R-:W-:Y:S01]  /*24b0*/  LEA R3, R11.reuse, UR21, 0x3 ;  /* 0x000000150b037c11 */ /* 0x040fe2000f8e18ff */
[----:B------:R-:W-:Y:S01]  /*24c0*/  NOP ;  /* 0x0000000000007918 */ /* 0x000fe20000000000 */
[----:B-1----:R-:W-:Y:S02]  /*24d0*/  SHF.L.U32 R0, R10, 0x1f, RZ ;  /* 0x0000001f0a007819 */ /* 0x002fe400000006ff */
[----:B------:R-:W-:Y:S02]  /*24e0*/  LEA R4, R11, UR21, 0x4 ;  /* 0x000000150b047c11 */ /* 0x000fe4000f8e20ff */
[----:B------:R-:W1:Y:S02]  /*24f0*/  SYNCS.PHASECHK.TRANS64.TRYWAIT P0, [R3+URZ+0xb0], R0 ;  /* 0x0000b000030075a7 */ /* 0x000e6400080011ff */
[----:B-1----:R-:W-:Y:S05]  /*2500*/  @!P0 BRA `(.L_x_43) ;  /* 0x0000006c00c88947 */ /* 0x002fea0003800000 */
.L_x_158:
[----:B------:R-:W4:Y:S01]  /*2510*/  LDS.128 R4, [R4+0x140] ;  /* 0x0001400004047984 */ /* 0x000f220000000c00 */
[----:B------:R-:W-:Y:S01]  /*2520*/  UISETP.GE.AND UP0, UPT, UR45, 0x1, UPT ;  /* 0x000000012d00788c */ /* 0x000fe2000bf06270 */
[----:B------:R-:W-:Y:S01]  /*2530*/  @!PT LDS RZ, [RZ] ;  /* 0x00000000fffff984 */ /* 0x000fe20000000800 */
[----:B------:R-:W-:Y:S01]  /*2540*/  @!PT LDS RZ, [RZ] ;  /* 0x00000000fffff984 */ /* 0x000fe20000000800 */
[----:B------:R-:W-:Y:S01]  /*2550*/  @!PT LDS RZ, [RZ] ;  /* 0x00000000fffff984 */ /* 0x000fe20000000800 */
[----:B------:R-:W-:Y:S01]  /*2560*/  @!PT LDS RZ, [RZ] ;  /* 0x00000000fffff984 */ /* 0x000fe20000000800 */
[----:B------:R1:W-:Y:S06]  /*2570*/  MEMBAR.ALL.CTA ;  /* 0x0000000000007992 */ /* 0x0003ec0000008000 */
[----:B-1----:R-:W1:Y:S01]  /*2580*/  FENCE.VIEW.ASYNC.S ;  /* 0x00000000000073c6 */ /* 0x002e620000000000 */
[----:B----4-:R-:W-:-:S13]  /*2590*/  LOP3.LUT P0, RZ, R6, 0x1, RZ, 0xc0, !PT ;  /* 0x0000000106ff7812 */ /* 0x010fda000780c0ff */
[----:B-1----:R-:W-:Y:S01]  /*25a0*/  VOTEU.ANY UP1, P0 ;  /* 0x0000000000ff7886 */ /* 0x002fe20000020100 */
[----:B------:R-:W-:-:S13]  /*25b0*/  PLOP3.LUT P0, PT, PT, PT, UP1, 0x80, 0x8 ;  /* 0x000000000008781c */ /* 0x000fda0003f0f018 */
[----:B------:R-:W-:Y:S02]  /*25c0*/  @P0 LOP3.LUT R0, R5, 0xffff, RZ, 0xc0, !PT ;  /* 0x0000ffff05000812 */ /* 0x000fe400078ec0ff */
[----:B--2---:R-:W-:Y:S02]  /*25d0*/  @P0 MOV R2, R4 ;  /* 0x0000000400020202 */ /* 0x004fe40000000f00 */
[----:B------:R-:W-:Y:S01]  /*25e0*/  @P0 R2UR UR5, R0 ;  /* 0x00000000000502ca */ /* 0x000fe200000e0000 */
[----:B------:R-:W-:Y:S01]  /*25f0*/  VIADD R0, R3, 0xc0 ;  /* 0x000000c003007836 */ /* 0x000fe20000000000 */
[----:B------:R-:W-:Y:S02]  /*2600*/  @P0 SHF.R.U32.HI R4, RZ, 0x10, R5 ;  /* 0x00000010ff040819 */ /* 0x000fe40000011605 */
[----:B------:R-:W-:Y:S02]  /*2610*/  @P0 R2UR UR6, R2 ;  /* 0x00000000020602ca */ /* 0x000fe400000e0000 */
[----:B------:R-:W-:-:S02]  /*2620*/  PRMT R0, RZ, 0x654, R0 ;  /* 0x00000654ff007816 */ /* 0x000fc40000000000 */
[----:B------:R-:W-:Y:S02]  /*2630*/  @P0 R2UR UR4, R4 ;  /* 0x00000000040402ca */ /* 0x000fe400000e0000 */
[----:B------:R1:W-:Y:S03]  /*2640*/  SYNCS.ARRIVE.TRANS64.RED.A1T0 RZ, [R0+URZ], RZ ;  /* 0x000000ff00ff79a7 */ /* 0x0003e600081004ff */
[----:B------:R-:W-:-:S04]  /*2650*/  @UP1 UMOV UR44, UR5 ;  /* 0x00000005002c1c82 */ /* 0x000fc80008000000 */
[----:B------:R-:W-:-:S04]  /*2660*/  @UP1 UMOV UR46, UR6 ;  /* 0x00000006002e1c82 */ /* 0x000fc80008000000 */
[----:B------:R-:W-:Y:S01]  /*2670*/  @UP1 UMOV UR36, UR4 ;  /* 0x0000000400241c82 */ /* 0x000fe20008000000 */
[----:B------:R-:W-:Y:S05]  /*2680*/  BRA.U !UP0, `(.L_x_44) ;  /* 0x0000000108d47547 */ /* 0x000fea000b800000 */
[----:B------:R-:W2:Y:S01]  /*2690*/  LDCU.128 UR12, c[0x0][0xb10] ;  /* 0x00016200ff0c77ac */ /* 0x000ea20008000c00 */
[----:B------:R-:W4:Y:S01]  /*26a0*/  LDCU UR22, c[0x0][0xb20] ;  /* 0x00016400ff1677ac */ /* 0x000f220008000800 */
[----:B------:R-:W3:Y:S01]  /*26b0*/  LDCU UR20, c[0x0][0xb0c] ;  /* 0x00016180ff1477ac */ /* 0x000ee20008000800 */
[----:B------:R-:W1:Y:S01]  /*26c0*/  LDCU.64 UR8, c[0x0][0xb28] ;  /* 0x00016500ff0877ac */ /* 0x000e620008000a00 */
[----:B------:R-:W-:Y:S02]  /*26d0*/  UISETP.NE.AND UP3, UPT, UR45, 0x1, UPT ;  /* 0x000000012d00788c */ /* 0x000fe4000bf65270 */
[----:B--2---:R-:W-:Y:S02]  /*26e0*/  UIMAD.WIDE.U32 UR6, UR48, UR15, URZ ;  /* 0x0000000f300672a5 */ /* 0x004fe4000f8e00ff */
[----:B------:R-:W-:Y:S02]  /*26f0*/  UIMAD.WIDE.U32 UR4, UR49, UR12, URZ ;  /* 0x0000000c310472a5 */ /* 0x000fe4000f8e00ff */
[----:B------:R-:W-:-:S02]  /*2700*/  UISETP.NE.AND UP0, UPT, UR14, 0x1, UPT ;  /* 0x000000010e00788c */ /* 0x000fc4000bf05270 */
[----:B------:R-:W-:Y:S01]  /*2710*/  UIMAD.WIDE.U32 UR18, UR44, UR15, URZ ;  /* 0x0000000f2c1272a5 */ /* 0x000fe2000f8e00ff */
[----:B------:R-:W-:Y:S02]  /*2720*/  UMOV UR6, UR7 ;  /* 0x0000000700067c82 */ /* 0x000fe40008000000 */
[----:B------:R-:W-:Y:S01]  /*2730*/  UMOV UR4, UR5 ;  /* 0x0000000500047c82 */ /* 0x000fe20008000000 */
[----:B----4-:R-:W-:Y:S02]  /*2740*/  USHF.R.U32.HI UR6, URZ, UR22, UR6 ;  /* 0x00000016ff067299 */ /* 0x010fe40008011606 */
[----:B---3--:R-:W-:Y:S02]  /*2750*/  UISETP.NE.AND UP2, UPT, UR20, 0x1, UPT ;  /* 0x000000011400788c */ /* 0x008fe4000bf45270 */
[----:B------:R-:W-:Y:S02]  /*2760*/  USHF.R.U32.HI UR4, URZ, UR13, UR4 ;  /* 0x0000000dff047299 */ /* 0x000fe40008011604 */
[----:B------:R-:W-:-:S02]  /*2770*/  USEL UR5, UR48, UR6, !UP0 ;  /* 0x0000000630057287 */ /* 0x000fc4000c000000 */
[----:B------:R-:W-:Y:S02]  /*2780*/  USEL UR6, UR49, UR4, !UP2 ;  /* 0x0000000431067287 */ /* 0x000fe4000d000000 */
[----:B-1----:R-:W-:Y:S01]  /*2790*/  UIMAD.WIDE.U32 UR10, UR5, UR8, URZ ;  /* 0x00000008050a72a5 */ /* 0x002fe2000f8e00ff */
[----:B------:R-:W-:Y:S01]  /*27a0*/  UMOV UR4, UR19 ;  /* 0x0000001300047c82 */ /* 0x000fe20008000000 */
[----:B------:R-:W-:Y:S02]  /*27b0*/  UIMAD.WIDE.U32 UR16, UR46, UR12, URZ ;  /* 0x0000000c2e1072a5 */ /* 0x000fe4000f8e00ff */
[----:B------:R-:W-:-:S03]  /*27c0*/  UIMAD.WIDE.U32 UR18, UR6, UR8, URZ ;  /* 0x00000008061272a5 */ /* 0x000fc6000f8e00ff */
[----:B------:R-:W-:Y:S01]  /*27d0*/  UMOV UR10, UR11 ;  /* 0x0000000b000a7c82 */ /* 0x000fe20008000000 */
[----:B------:R-:W-:Y:S02]  /*27e0*/  USHF.R.U32.HI UR4, URZ, UR22, UR4 ;  /* 0x00000016ff047299 */ /* 0x000fe40008011604 */
[----:B------:R-:W-:Y:S01]  /*27f0*/  @UP3 USHF.R.U32.HI UR5, URZ, UR9, UR10 ;  /* 0x00000009ff053299 */ /* 0x000fe2000801160a */
[----:B------:R-:W-:Y:S01]  /*2800*/  UMOV UR16, UR17 ;  /* 0x0000001100107c82 */ /* 0x000fe20008000000 */
[----:B------:R-:W-:Y:S01]  /*2810*/  UMOV UR18, UR19 ;  /* 0x0000001300127c82 */ /* 0x000fe20008000000 */
[----:B------:R-:W-:Y:S02]  /*2820*/  USHF.R.U32.HI UR13, URZ, UR13, UR16 ;  /* 0x0000000dff0d7299 */ /* 0x000fe40008011610 */
[----:B------:R-:W-:Y:S02]  /*2830*/  USEL UR4, UR44, UR4, !UP0 ;  /* 0x000000042c047287 */ /* 0x000fe4000c000000 */
[----:B------:R-:W-:-:S02]  /*2840*/  @UP3 USHF.R.U32.HI UR6, URZ, UR9, UR18 ;  /* 0x00000009ff063299 */ /* 0x000fc40008011612 */
[----:B------:R-:W-:Y:S02]  /*2850*/  UIMAD UR7, UR45, UR5, URZ ;  /* 0x000000052d0772a4 */ /* 0x000fe4000f8e02ff */
[----:B------:R-:W-:Y:S02]  /*2860*/  USEL UR5, UR46, UR13, !UP2 ;  /* 0x0000000d2e057287 */ /* 0x000fe4000d000000 */
[----:B------:R-:W-:Y:S02]  /*2870*/  UIMAD UR10, UR45, UR6, URZ ;  /* 0x000000062d0a72a4 */ /* 0x000fe4000f8e02ff */
[----:B------:R-:W-:Y:S02]  /*2880*/  UISETP.GE.AND UP0, UPT, UR4, UR7, UPT ;  /* 0x000000070400728c */ /* 0x000fe4000bf06270 */
[----:B------:R-:W-:Y:S02]  /*2890*/  UIMAD.WIDE.U32 UR12, UR4, UR8, URZ ;  /* 0x00000008040c72a5 */ /* 0x000fe4000f8e00ff */
[----:B------:R-:W-:-:S02]  /*28a0*/  UISETP.GE.OR UP0, UPT, UR5, UR10, UP0 ;  /* 0x0000000a0500728c */ /* 0x000fc40008706670 */
        /* <DEDUP_REMOVED lines=19> */
.L_x_44:
[----:B------:R-:W2:Y:S02]  /*29e0*/  LDCU UR4, c[0x0][0xb30] ;  /* 0x00016600ff0477ac */ /* 0x000ea40008000800 */
[----:B--2---:R-:W-:-:S09]  /*29f0*/  UISETP.NE.AND UP0, UPT, UR4, 0x1, UPT ;  /* 0x000000010400788c */ /* 0x004fd2000bf05270 */
[----:B------:R-:W-:Y:S05]  /*2a00*/  BRA.U UP0, `(.L_x_45) ;  /* 0x0000000100447547 */ /* 0x000fea000b800000 */
[----:B------:R-:W2:Y:S01]  /*2a10*/  LDCU.128 UR8, c[0x0][0xb10] ;  /* 0x00016200ff0877ac */ /* 0x000ea20008000c00 */
[----:B------:R-:W4:Y:S01]  /*2a20*/  LDCU UR12, c[0x0][0xb0c] ;  /* 0x00016180ff0c77ac */ /* 0x000f220008000800 */
[----:B------:R-:W1:Y:S01]  /*2a30*/  LDCU UR13, c[0x0][0xb20] ;  /* 0x00016400ff0d77ac */ /* 0x000e620008000800 */
[----:B--2---:R-:W-:Y:S02]  /*2a40*/  UIMAD.WIDE.U32 UR6, UR46, UR8, URZ ;  /* 0x000000082e0672a5 */ /* 0x004fe4000f8e00ff */
[----:B------:R-:W-:Y:S02]  /*2a50*/  UIMAD.WIDE.U32 UR4, UR44, UR11, URZ ;  /* 0x0000000b2c0472a5 */ /* 0x000fe4000f8e00ff */
[----:B----4-:R-:W-:Y:S02]  /*2a60*/  UISETP.NE.AND UP2, UPT, UR12, 0x1, UPT ;  /* 0x000000010c00788c */ /* 0x010fe4000bf45270 */
[----:B------:R-:W-:Y:S01]  /*2a70*/  UISETP.NE.AND UP0, UPT, UR10, 0x1, UPT ;  /* 0x000000010a00788c */ /* 0x000fe2000bf05270 */
[----:B------:R-:W-:-:S02]  /*2a80*/  UMOV UR6, UR7 ;  /* 0x0000000700067c82 */ /* 0x000fc40008000000 */
[----:B------:R-:W-:Y:S01]  /*2a90*/  UMOV UR4, UR5 ;  /* 0x0000000500047c82 */ /* 0x000fe20008000000 */
[----:B------:R-:W-:Y:S02]  /*2aa0*/  USHF.R.U32.HI UR9, URZ, UR9, UR6 ;  /* 0x00000009ff097299 */ /* 0x000fe40008011606 */
[----:B-1----:R-:W-:Y:S02]  /*2ab0*/  USHF.R.U32.HI UR4, URZ, UR13, UR4 ;  /* 0x0000000dff047299 */ /* 0x002fe40008011604 */
[----:B------:R-:W-:Y:S02]  /*2ac0*/  USEL UR5, UR46, UR9, !UP2 ;  /* 0x000000092e057287 */ /* 0x000fe4000d000000 */
[----:B------:R-:W-:-:S04]  /*2ad0*/  USEL UR4, UR44, UR4, !UP0 ;  /* 0x000000042c047287 */ /* 0x000fc8000c000000 */
[----:B------:R-:W-:Y:S02]  /*2ae0*/  UIADD3 UR6, UPT, UPT, UR5, -UR4, URZ ;  /* 0x8000000405067290 */ /* 0x000fe4000fffe0ff */
[----:B------:R-:W-:Y:S02]  /*2af0*/  UIADD3 UR4, UPT, UPT, -UR5, UR4, URZ ;  /* 0x0000000405047290 */ /* 0x000fe4000fffe1ff */
[----:B------:R-:W-:Y:S02]  /*2b00*/  UIMAD UR44, UR6, UR10, UR44 ;  /* 0x0000000a062c72a4 */ /* 0x000fe4000f8e022c */
[----:B------:R-:W-:-:S12]  /*2b10*/  UIMAD UR46, UR4, UR12, UR46 ;  /* 0x0000000c042e72a4 */ /* 0x000fd8000f8e022e */
.L_x_45:
[----:B------:R-:W-:Y:S01]  /*2b20*/  VIADD R11, R11, 0x1 ;  /* 0x000000010b0b7836 */ /* 0x000fe20000000000 */
[----:B------:R-:W-:Y:S01]  /*2b30*/  R2UR UR4, R52 ;  /* 0x00000000340472ca */ /* 0x000fe200000e0000 */
[----:B------:R-:W-:Y:S01]  /*2b40*/  UIADD3 UR20, UPT, UPT, UR44, UR63, URZ ;  /* 0x0000003f2c147290 */ /* 0x000fe2000fffe0ff */
[----:B------:R-:W-:Y:S02]  /*2b50*/  PLOP3.LUT P2, PT, PT, PT, PT, 0x80, 0x8 ;  /* 0x000000000008781c */ /* 0x000fe40003f4f070 */
[----:B------:R-:W-:-:S04]  /*2b60*/  ISETP.NE.AND P0, PT, R11, 0x2, PT ;  /* 0x000000020b00780c */ /* 0x000fc80003f05270 */
[----:B-1----:R-:W-:Y:S02]  /*2b70*/  SEL R0, RZ, 0x1, P0 ;  /* 0x00000001ff007807 */ /* 0x002fe40000000000 */
[----:B------:R-:W-:Y:S02]  /*2b80*/  SEL R11, R11, RZ, P0 ;  /* 0x000000ff0b0b7207 */ /* 0x000fe40000000000 */
[----:B------:R-:W-:Y:S01]  /*2b90*/  LOP3.LUT R10, R10, R0, RZ, 0x3c, !PT ;  /* 0x000000000a0a7212 */ /* 0x000fe200078e3cff */
[----:B------:R-:W-:Y:S01]  /*2ba0*/  UIADD3 UR24, UPT, UPT, UR46, UR4, URZ ;  /* 0x000000042e187290 */ /* 0x000fe2000fffe0ff */
[----:B------:R-:W-:Y:S11]  /*2bb0*/  BRA.U UP1, `(.L_x_46) ;  /* 0xffffffed01987547 */ /* 0x000ff6000b83ffff */
[----:B------:R-:W-:Y:S01]  /*2bc0*/  UIADD3 UR21, UPT, UPT, UR21, 0x30, URZ ;  /* 0x0000003015157890 */ /* 0x000fe2000fffe0ff */
[----:B------:R-:W-:-:S03]  /*2bd0*/  SHF.L.U32 R2, R12, 0x1f, RZ ;  /* 0x0000001f0c027819 */ /* 0x000fc600000006ff */
[----:B------:R-:W-:-:S09]  /*2be0*/  ULEA UR4, UR29, UR21, 0x3 ;  /* 0x000000151d047291 */ /* 0x000fd2000f8e18ff */
[----:B------:R-:W1:Y:S02]  /*2bf0*/  SYNCS.PHASECHK.TRANS64.TRYWAIT P0, [UR4], R2 ;  /* 0x00000002ff0075a7 */ /* 0x000e640008001104 */
[----:B-1----:R-:W-:Y:S05]  /*2c00*/  @!P0 BRA `(.L_x_47) ;  /* 0x00000068001c8947 */ /* 0x002fea0003800000 */
.L_x_160:
[----:B------:R-:W-:-:S04]  /*2c10*/  UIADD3 UR4, UPT, UPT, UR29, 0x1, URZ ;  /* 0x000000011d047890 */ /* 0x000fc8000fffe0ff */
[----:B------:R-:W-:-:S04]  /*2c20*/  UISETP.NE.AND UP0, UPT, UR4, 0x6, UPT ;  /* 0x000000060400788c */ /* 0x000fc8000bf05270 */
[----:B------:R-:W-:Y:S02]  /*2c30*/  USEL UR6, URZ, 0x1, UP0 ;  /* 0x00000001ff067887 */ /* 0x000fe40008000000 */
[----:B------:R-:W-:-:S04]  /*2c40*/  USEL UR4, UR4, URZ, UP0 ;  /* 0x000000ff04047287 */ /* 0x000fc80008000000 */
[----:B------:R-:W-:Y:S01]  /*2c50*/  ULEA UR5, UR4, UR21, 0x3 ;  /* 0x0000001504057291 */ /* 0x000fe2000f8e18ff */
[----:B-1----:R-:W-:-:S04]  /*2c60*/  LOP3.LUT R2, R12, UR6, RZ, 0x3c, !PT ;  /* 0x000000060c027c12 */ /* 0x002fc8000f8e3cff */
[----:B------:R-:W-:-:S04]  /*2c70*/  SHF.L.U32 R3, R2, 0x1f, RZ ;  /* 0x0000001f02037819 */ /* 0x000fc800000006ff */
[----:B------:R-:W1:Y:S02]  /*2c80*/  SYNCS.PHASECHK.TRANS64.TRYWAIT P0, [UR5], R3 ;  /* 0x00000003ff0075a7 */ /* 0x000e640008001105 */
[----:B-1----:R-:W-:Y:S05]  /*2c90*/  @!P0 BRA `(.L_x_48) ;  /* 0x0000006800108947 */ /* 0x002fea0003800000 */
.L_x_162:
[----:B------:R-:W-:-:S04]  /*2ca0*/  UIADD3 UR4, UPT, UPT, UR4, 0x1, URZ ;  /* 0x0000000104047890 */ /* 0x000fc8000fffe0ff */
[----:B------:R-:W-:-:S04]  /*2cb0*/  UISETP.NE.AND UP0, UPT, UR4, 0x6, UPT ;  /* 0x000000060400788c */ /* 0x000fc8000bf05270 */
[----:B------:R-:W-:Y:S02]  /*2cc0*/  USEL UR6, URZ, 0x1, UP0 ;  /* 0x00000001ff067887 */ /* 0x000fe40008000000 */
[----:B------:R-:W-:-:S04]  /*2cd0*/  USEL UR4, UR4, URZ, UP0 ;  /* 0x000000ff04047287 */ /* 0x000fc80008000000 */
[----:B------:R-:W-:Y:S01]  /*2ce0*/  ULEA UR5, UR4, UR21, 0x3 ;  /* 0x0000001504057291 */ /* 0x000fe2000f8e18ff */
[----:B------:R-:W-:-:S04]  /*2cf0*/  LOP3.LUT R2, R2, UR6, RZ, 0x3c, !PT ;  /* 0x0000000602027c12 */ /* 0x000fc8000f8e3cff */
[----:B-1----:R-:W-:-:S04]  /*2d00*/  SHF.L.U32 R3, R2, 0x1f, RZ ;  /* 0x0000001f02037819 */ /* 0x002fc800000006ff */
[----:B------:R-:W1:Y:S02]  /*2d10*/  SYNCS.PHASECHK.TRANS64.TRYWAIT P0, [UR5], R3 ;  /* 0x00000003ff0075a7 */ /* 0x000e640008001105 */
[----:B-1----:R-:W-:Y:S05]  /*2d20*/  @!P0 BRA `(.L_x_49) ;  /* 0x0000006800048947 */ /* 0x002fea0003800000 */
.L_x_164:
        /* <DEDUP_REMOVED lines=9> */
.L_x_166:
        /* <DEDUP_REMOVED lines=9> */
.L_x_168:
[----:B------:R-:W-:-:S04]  /*2e50*/  UIADD3 UR4, UPT, UPT, UR4, 0x1, URZ ;  /* 0x0000000104047890 */ /* 0x000fc8000fffe0ff */
[----:B------:R-:W-:-:S04]  /*2e60*/  UISETP.NE.AND UP0, UPT, UR4, 0x6, UPT ;  /* 0x000000060400788c */ /* 0x000fc8000bf05270 */
[----:B------:R-:W-:Y:S02]  /*2e70*/  USEL UR5, URZ, 0x1, UP0 ;  /* 0x00000001ff057887 */ /* 0x000fe40008000000 */
[----:B------:R-:W-:-:S04]  /*2e80*/  USEL UR4, UR4, URZ, UP0 ;  /* 0x000000ff04047287 */ /* 0x000fc80008000000 */
[----:B------:R-:W-:Y:S01]  /*2e90*/  ULEA UR4, UR4, UR21, 0x3 ;  /* 0x0000001504047291 */ /* 0x000fe2000f8e18ff */
[----:B------:R-:W-:-:S04]  /*2ea0*/  LOP3.LUT R2, R2, UR5, RZ, 0x3c, !PT ;  /* 0x0000000502027c12 */ /* 0x000fc8000f8e3cff */
[----:B------:R-:W-:Y:S01]  /*2eb0*/  SHF.L.U32 R2, R2, 0x1f, RZ ;  /* 0x0000001f02027819 */ /* 0x000fe200000006ff */
[----:B-1----:R-:W-:-:S07]  /*2ec0*/  IMAD.U32 R0, RZ, RZ, UR4 ;  /* 0x00000004ff007e24 */ /* 0x002fce000f8e00ff */
.L_x_52:
[----:B-1----:R1:W2:Y:S02]  /*2ed0*/  SYNCS.PHASECHK.TRANS64.TRYWAIT P0, [R0+URZ], R2 ;  /* 0x00000002000075a7 */ /* 0x0022a400080011ff */
[----:B--2---:R-:W-:Y:S05]  /*2ee0*/  @!P0 NANOSLEEP.SYNCS 0x989680 ;  /* 0x009896800000895d */ /* 0x004fea0003900000 */
[----:B------:R-:W2:Y:S02]  /*2ef0*/  @!P0 SYNCS.PHASECHK.TRANS64 P0, [R0+URZ], R2 ;  /* 0x00000002000085a7 */ /* 0x000ea400080010ff */
[----:B--2---:R-:W-:Y:S05]  /*2f00*/  @P0 EXIT ;  /* 0x000000000000094d */ /* 0x004fea0003800000 */
[----:B------:R-:W-:Y:S05]  /*2f10*/  BRA `(.L_x_52) ;  /* 0xfffffffc00ec7947 */ /* 0x000fea000383ffff */
.L_x_22:
[----:B------:R-:W-:-:S04]  /*2f20*/  UISETP.NE.AND UP0, UPT, UR47, URZ, UPT ;  /* 0x000000ff2f00728c */ /* 0x000fc8000bf05270 */
[----:B------:R-:W-:-:S09]  /*2f30*/  UISETP.NE.OR UP0, UPT, UR21, 0x1, UP0 ;  /* 0x000000011500788c */ /* 0x000fd20008705670 */
[----:B------:R-:W-:Y:S05]  /*2f40*/  BRA.U UP0, `(.L_x_53) ;  /* 0x0000000500487547 */ /* 0x000fea000b800000 */
[----:B------:R-:W-:Y:S01]  /*2f50*/  ISETP.GE.U32.AND P2, PT, R0, 0x8, PT ;  /* 0x000000080000780c */ /* 0x000fe20003f46070 */
[----:B------:R-:W-:Y:S01]  /*2f60*/  IMAD.MOV.U32 R12, RZ, RZ, 0x1 ;  /* 0x00000001ff0c7424 */ /* 0x000fe200078e00ff */
[----:B------:R-:W-:Y:S02]  /*2f70*/  CS2R R10, SRZ ;  /* 0x00000000000a7805 */ /* 0x000fe4000001ff00 */
[----:B------:R-:W-:Y:S01]  /*2f80*/  CS2R R8, SRZ ;  /* 0x0000000000087805 */ /* 0x000fe2000001ff00 */
[----:B------:R-:W-:Y:S01]  /*2f90*/  UMOV UR6, 0x400 ;  /* 0x0000040000067882 */ /* 0x000fe20000000000 */
[----:B------:R-:W-:Y:S01]  /*2fa0*/  UMOV UR5, URZ ;  /* 0x000000ff00057c82 */ /* 0x000fe20008000000 */
[----:B------:R-:W-:-:S12]  /*2fb0*/  ULEA UR6, UR47, UR6, 0x18 ;  /* 0x000000062f067291 */ /* 0x000fd8000f8ec0ff */
.L_x_57:
[----:B------:R-:W-:Y:S02]  /*2fc0*/  LEA R2, R8, UR6, 0x3 ;  /* 0x0000000608027c11 */ /* 0x000fe4000f8e18ff */
[----:B------:R-:W-:-:S03]  /*2fd0*/  SHF.L.U32 R4, R9, 0x1f, RZ ;  /* 0x0000001f09047819 */ /* 0x000fc600000006ff */
[----:B------:R-:W-:Y:S01]  /*2fe0*/  VIADD R5, R2, 0x120 ;  /* 0x0000012002057836 */ /* 0x000fe20000000000 */
[----:B------:R-:W2:Y:S02]  /*2ff0*/  SYNCS.PHASECHK.TRANS64.TRYWAIT P0, [R2+URZ+0x110], R4 ;  /* 0x00011004020075a7 */ /* 0x000ea400080011ff */
[----:B--2---:R-:W-:Y:S05]  /*3000*/  @!P0 BRA `(.L_x_54) ;  /* 0x0000006400948947 */ /* 0x004fea0003800000 */
.L_x_169:
[----:B------:R-:W-:Y:S01]  /*3010*/  ULEA UR4, UR5, UR6, 0x3 ;  /* 0x0000000605047291 */ /* 0x000fe2000f8e18ff */
[----:B--2---:R-:W-:Y:S01]  /*3020*/  PRMT R2, RZ, 0x654, R5 ;  /* 0x00000654ff027816 */ /* 0x004fe20000000005 */
[----:B------:R-:W-:Y:S01]  /*3030*/  @!P2 IMAD.MOV.U32 R4, RZ, RZ, 0x10 ;  /* 0x00000010ff04a424 */ /* 0x000fe200078e00ff */
[----:B------:R-:W-:Y:S01]  /*3040*/  SHF.L.U32 R5, R12, 0x1f, RZ ;  /* 0x0000001f0c057819 */ /* 0x000fe200000006ff */
[----:B------:R-:W-:Y:S01]  /*3050*/  UIADD3 UR7, UPT, UPT, UR4, 0xb0, URZ ;  /* 0x000000b004077890 */ /* 0x000fe2000fffe0ff */
[----:B------:R2:W-:Y:S05]  /*3060*/  SYNCS.ARRIVE.TRANS64.RED.A1T0 RZ, [R2+URZ], RZ ;  /* 0x000000ff02ff79a7 */ /* 0x0005ea00081004ff */
[----:B------:R-:W-:Y:S01]  /*3070*/  IMAD.U32 R6, RZ, RZ, UR7 ;  /* 0x00000007ff067e24 */ /* 0x000fe2000f8e00ff */
[----:B------:R-:W3:Y:S04]  /*3080*/  SYNCS.PHASECHK.TRANS64.TRYWAIT P0, [UR4+0xc0], R5 ;  /* 0x0000c005ff0075a7 */ /* 0x000ee80008001104 */
[----:B------:R-:W-:Y:S01]  /*3090*/  PRMT R6, R0, 0x654, R6 ;  /* 0x0000065400067816 */ /* 0x000fe20000000006 */
[----:B--23--:R-:W-:Y:S06]  /*30a0*/  @!P0 BRA `(.L_x_55) ;  /* 0x0000006400808947 */ /* 0x00cfec0003800000 */
.L_x_171:
[----:B------:R-:W-:Y:S01]  /*30b0*/  ULEA UR8, UR5, UR6, 0x4 ;  /* 0x0000000605087291 */ /* 0x000fe2000f8e20ff */
[----:B------:R-:W-:Y:S01]  /*30c0*/  SEL R3, R6, R3, !P2 ;  /* 0x0000000306037207 */ /* 0x000fe20005000000 */
[----:B------:R-:W-:Y:S01]  /*30d0*/  UIADD3 UR9, UPT, UPT, UR4, 0xb0, URZ ;  /* 0x000000b004097890 */ /* 0x000fe2000fffe0ff */
[----:B--2---:R-:W-:Y:S01]  /*30e0*/  LEA R2, R11, UR6, 0x3 ;  /* 0x000000060b027c11 */ /* 0x004fe2000f8e18ff */
[----:B------:R-:W-:Y:S01]  /*30f0*/  UIADD3 UR8, UPT, UPT, UR8, 0x140, URZ ;  /* 0x0000014008087890 */ /* 0x000fe2000fffe0ff */
[----:B------:R2:W-:Y:S01]  /*3100*/  @!P2 SYNCS.ARRIVE.TRANS64.RED RZ, [R3+URZ], R4 ;  /* 0x0000000403ffa9a7 */ /* 0x0005e200080004ff */
[----:B------:R-:W-:Y:S01]  /*3110*/  UIADD3 UR4, UPT, UPT, UR5, 0x1, URZ ;  /* 0x0000000105047890 */ /* 0x000fe2000fffe0ff */
[----:B------:R-:W-:-:S03]  /*3120*/  VIADD R8, R8, 0x1 ;  /* 0x0000000108087836 */ /* 0x000fc60000000000 */
[----:B------:R-:W-:Y:S02]  /*3130*/  UISETP.NE.AND UP0, UPT, UR4, 0x2, UPT ;  /* 0x000000020400788c */ /* 0x000fe4000bf05270 */
[----:B------:R-:W-:Y:S01]  /*3140*/  ISETP.NE.AND P0, PT, R8, 0x2, PT ;  /* 0x000000020800780c */ /* 0x000fe20003f05270 */
[----:B------:R-:W-:Y:S06]  /*3150*/  UGETNEXTWORKID.BROADCAST [UR8], [UR9] ;  /* 0x00000000080073ca */ /* 0x000fec0008000100 */
[----:B------:R-:W-:Y:S02]  /*3160*/  USEL UR7, URZ, 0x1, UP0 ;  /* 0x00000001ff077887 */ /* 0x000fe40008000000 */
[----:B------:R-:W-:-:S04]  /*3170*/  USEL UR5, UR4, URZ, UP0 ;  /* 0x000000ff04057287 */ /* 0x000fc80008000000 */
[----:B------:R-:W-:Y:S02]  /*3180*/  LOP3.LUT R12, R12, UR7, RZ, 0x3c, !PT ;  /* 0x000000070c0c7c12 */ /* 0x000fe4000f8e3cff */
[----:B--2---:R-:W-:-:S04]  /*3190*/  SHF.L.U32 R4, R10, 0x1f, RZ ;  /* 0x0000001f0a047819 */ /* 0x004fc800000006ff */
[----:B------:R-:W2:Y:S02]  /*31a0*/  SYNCS.PHASECHK.TRANS64.TRYWAIT P1, [R2+URZ+0xb0], R4 ;  /* 0x0000b004020075a7 */ /* 0x000ea400080211ff */
[----:B--2---:R-:W-:Y:S05]  /*31b0*/  @!P1 BRA `(.L_x_56) ;  /* 0x0000006400549947 */ /* 0x004fea0003800000 */
.L_x_172:
[C---:B--2---:R-:W-:Y:S01]  /*31c0*/  LEA R4, R11.reuse, UR6, 0x4 ;  /* 0x000000060b047c11 */ /* 0x044fe2000f8e20ff */
[----:B------:R-:W-:Y:S01]  /*31d0*/  VIADD R2, R2, 0xc0 ;  /* 0x000000c002027836 */ /* 0x000fe20000000000 */
[----:B------:R-:W-:Y:S01]  /*31e0*/  SEL R8, R8, RZ, P0 ;  /* 0x000000ff08087207 */ /* 0x000fe20000000000 */
[----:B------:R-:W-:-:S03]  /*31f0*/  VIADD R11, R11, 0x1 ;  /* 0x000000010b0b7836 */ /* 0x000fc60000000000 */
[----:B------:R-:W2:Y:S01]  /*3200*/  LDS.128 R4, [R4+0x140] ;  /* 0x0001400004047984 */ /* 0x000ea20000000c00 */
[----:B------:R-:W-:Y:S02]  /*3210*/  PRMT R2, RZ, 0x654, R2 ;  /* 0x00000654ff027816 */ /* 0x000fe40000000002 */
[C---:B------:R-:W-:Y:S01]  /*3220*/  ISETP.NE.AND P1, PT, R11.reuse, 0x2, PT ;  /* 0x000000020b00780c */ /* 0x040fe20003f25270 */
[----:B------:R-:W-:Y:S01]  /*3230*/  @!PT LDS RZ, [RZ] ;  /* 0x00000000fffff984 */ /* 0x000fe20000000800 */
[----:B------:R-:W-:Y:S01]  /*3240*/  @!PT LDS RZ, [RZ] ;  /* 0x00000000fffff984 */ /* 0x000fe20000000800 */
[----:B------:R-:W-:Y:S01]  /*3250*/  @!PT LDS RZ, [RZ] ;  /* 0x00000000fffff984 */ /* 0x000fe20000000800 */
[----:B------:R-:W-:Y:S01]  /*3260*/  @!PT LDS RZ, [RZ] ;  /* 0x00000000fffff984 */ /* 0x000fe20000000800 */
[----:B------:R3:W-:Y:S06]  /*3270*/  MEMBAR.ALL.CTA ;  /* 0x0000000000007992 */ /* 0x0007ec0000008000 */
[----:B---3--:R-:W3:Y:S01]  /*3280*/  FENCE.VIEW.ASYNC.S ;  /* 0x00000000000073c6 */ /* 0x008ee20000000000 */
[----:B------:R-:W-:Y:S01]  /*3290*/  SEL R11, R11, RZ, P1 ;  /* 0x000000ff0b0b7207 */ /* 0x000fe20000800000 */
[----:B---3--:R3:W-:Y:S01]  /*32a0*/  SYNCS.ARRIVE.TRANS64.RED.A1T0 RZ, [R2+URZ], RZ ;  /* 0x000000ff02ff79a7 */ /* 0x0087e200081004ff */
[----:B--2---:R-:W-:-:S02]  /*32b0*/  LOP3.LUT P3, RZ, R6, 0x1, RZ, 0xc0, !PT ;  /* 0x0000000106ff7812 */ /* 0x004fc4000786c0ff */
[----:B------:R-:W-:-:S04]  /*32c0*/  SEL R4, RZ, 0x1, P1 ;  /* 0x00000001ff047807 */ /* 0x000fc80000800000 */
[----:B------:R-:W-:Y:S02]  /*32d0*/  LOP3.LUT R10, R10, R4, RZ, 0x3c, !PT ;  /* 0x000000040a0a7212 */ /* 0x000fe400078e3cff */
[----:B---3--:R-:W-:-:S04]  /*32e0*/  SEL R2, RZ, 0x1, P0 ;  /* 0x00000001ff027807 */ /* 0x008fc80000000000 */
[----:B------:R-:W-:Y:S01]  /*32f0*/  LOP3.LUT R9, R9, R2, RZ, 0x3c, !PT ;  /* 0x0000000209097212 */ /* 0x000fe200078e3cff */
[----:B------:R-:W-:Y:S06]  /*3300*/  @P3 BRA `(.L_x_57) ;  /* 0xfffffffc002c3947 */ /* 0x000fec000383ffff */
[----:B------:R-:W-:Y:S01]  /*3310*/  ULEA UR4, UR5, UR6, 0x3 ;  /* 0x0000000605047291 */ /* 0x000fe2000f8e18ff */
[----:B------:R-:W-:-:S08]  /*3320*/  SHF.L.U32 R2, R12, 0x1f, RZ ;  /* 0x0000001f0c027819 */ /* 0x000fd000000006ff */
[----:B------:R-:W2:Y:S02]  /*3330*/  SYNCS.PHASECHK.TRANS64 P0, [UR4+0xc0], R2 ;  /* 0x0000c002ff0075a7 */ /* 0x000ea40008001004 */
[----:B--2---:R-:W-:Y:S05]  /*3340*/  @P0 BRA `(.L_x_58) ;  /* 0x0000000000080947 */ /* 0x004fea0003800000 */
[----:B------:R-:W2:Y:S02]  /*3350*/  SYNCS.PHASECHK.TRANS64.TRYWAIT P0, [UR4+0xc0], R2 ;  /* 0x0000c002ff0075a7 */ /* 0x000ea40008001104 */
[----:B--2---:R-:W-:Y:S05]  /*3360*/  @!P0 BRA `(.L_x_59) ;  /* 0x0000006000fc8947 */ /* 0x004fea0003800000 */
.L_x_58:
[----:B------:R-:W-:-:S04]  /*3370*/  UIADD3 UR7, UPT, UPT, UR5, 0x1, URZ ;  /* 0x0000000105077890 */ /* 0x000fc8000fffe0ff */
[----:B------:R-:W-:-:S04]  /*3380*/  UISETP.NE.AND UP0, UPT, UR7, 0x2, UPT ;  /* 0x000000020700788c */ /* 0x000fc8000bf05270 */
[----:B------:R-:W-:Y:S02]  /*3390*/  USEL UR8, URZ, 0x1, UP0 ;  /* 0x00000001ff087887 */ /* 0x000fe40008000000 */
[----:B------:R-:W-:-:S04]  /*33a0*/  USEL UR7, UR7, URZ, UP0 ;  /* 0x000000ff07077287 */ /* 0x000fc80008000000 */
[----:B------:R-:W-:Y:S01]  /*33b0*/  ULEA UR7, UR7, UR6, 0x3 ;  /* 0x0000000607077291 */ /* 0x000fe2000f8e18ff */
[----:B--2---:R-:W-:-:S04]  /*33c0*/  LOP3.LUT R2, R12, UR8, RZ, 0x3c, !PT ;  /* 0x000000080c027c12 */ /* 0x004fc8000f8e3cff */
[----:B------:R-:W-:-:S04]  /*33d0*/  SHF.L.U32 R0, R2, 0x1f, RZ ;  /* 0x0000001f02007819 */ /* 0x000fc800000006ff */
[----:B------:R-:W2:Y:S02]  /*33e0*/  SYNCS.PHASECHK.TRANS64 P0, [UR7+0xc0], R0 ;  /* 0x0000c000ff0075a7 */ /* 0x000ea40008001007 */
[----:B-12---:R-:W-:Y:S05]  /*33f0*/  @P0 EXIT ;  /* 0x000000000000094d */ /* 0x006fea0003800000 */
[----:B------:R-:W-:Y:S02]  /*3400*/  SHF.L.U32 R2, R2, 0x1f, RZ ;  /* 0x0000001f02027819 */ /* 0x000fe400000006ff */
[----:B------:R-:W-:-:S07]  /*3410*/  MOV R0, UR7 ;  /* 0x0000000700007c02 */ /* 0x000fce0008000f00 */
.L_x_60:
[----:B-1----:R1:W2:Y:S02]  /*3420*/  SYNCS.PHASECHK.TRANS64.TRYWAIT P0, [R0+URZ+0xc0], R2 ;  /* 0x0000c002000075a7 */ /* 0x0022a400080011ff */
[----:B--2---:R-:W-:Y:S05]  /*3430*/  @!P0 NANOSLEEP.SYNCS 0x989680 ;  /* 0x009896800000895d */ /* 0x004fea0003900000 */
[----:B------:R-:W2:Y:S02]  /*3440*/  @!P0 SYNCS.PHASECHK.TRANS64 P0, [R0+URZ+0xc0], R2 ;  /* 0x0000c002000085a7 */ /* 0x000ea400080010ff */
[----:B--2---:R-:W-:Y:S05]  /*3450*/  @P0 EXIT ;  /* 0x000000000000094d */ /* 0x004fea0003800000 */
[----:B------:R-:W-:Y:S05]  /*3460*/  BRA `(.L_x_60) ;  /* 0xfffffffc00ec7947 */ /* 0x000fea000383ffff */
.L_x_53:
[----:B------:R-:W-:Y:S05]  /*3470*/  BRA.U UP5, `(.L_x_61) ;  /* 0x0000001505487547 */ /* 0x000fea000b800000 */
[----:B------:R-:W-:Y:S01]  /*3480*/  UMOV UR4, 0x40 ;  /* 0x0000004000047882 */ /* 0x000fe20000000000 */
[----:B------:R-:W-:Y:S01]  /*3490*/  NOP ;  /* 0x0000000000007918 */ /* 0x000fe20000000000 */
[----:B------:R-:W-:Y:S01]  /*34a0*/  ULEA UR5, UR47, UR4, 0x18 ;  /* 0x000000042f057291 */ /* 0x000fe2000f8ec0ff */
[----:B------:R-:W-:Y:S02]  /*34b0*/  UMOV UR6, 0x400 ;  /* 0x0000040000067882 */ /* 0x000fe40000000000 */
[----:B------:R-:W-:-:S06]  /*34c0*/  ULEA UR6, UR47, UR6, 0x18 ;  /* 0x000000062f067291 */ /* 0x000fcc000f8ec0ff */
[----:B------:R-:W2:Y:S02]  /*34d0*/  LDS.U8 R0, [UR5+0x1c] ;  /* 0x00001c05ff007984 */ /* 0x000ea40008000000 */
[----:B--2---:R-:W-:-:S13]  /*34e0*/  ISETP.NE.AND P0, PT, R0, RZ, PT ;  /* 0x000000ff0000720c */ /* 0x004fda0003f05270 */
[----:B------:R-:W-:Y:S05]  /*34f0*/  @P0 BRA `(.L_x_62) ;  /* 0x0000000400080947 */ /* 0x000fea0003800000 */
[----:B------:R-:W-:Y:S02]  /*3500*/  UISETP.NE.U32.AND UP1, UPT, UR68, 0x1, UPT ;  /* 0x000000014400788c */ /* 0x000fe4000bf25070 */
[----:B------:R-:W-:-:S07]  /*3510*/  UIADD3 UR7, UPT, UPT, UR5, 0x8, URZ ;  /* 0x0000000805077890 */ /* 0x000fce000fffe0ff */
[----:B------:R-:W-:Y:S05]  /*3520*/  BRA.U !UP1, `(.L_x_63) ;  /* 0x00000001099c7547 */ /* 0x000fea000b800000 */
[----:B------:R-:W-:Y:S01]  /*3530*/  ELECT P0, URZ, PT ;  /* 0x0000000000ff782f */ /* 0x000fe20003800000 */
[----:B------:R-:W-:-:S12]  /*3540*/  BSSY B0, `(.L_x_63) ;  /* 0x0000025000007945 */ /* 0x000fd80003800000 */
[----:B------:R-:W-:Y:S05]  /*3550*/  @!P0 BRA `(.L_x_64) ;  /* 0x00000000008c8947 */ /* 0x000fea0003800000 */
[----:B------:R-:W-:-:S05]  /*3560*/  UMOV UR4, 0x10 ;  /* 0x0000001000047882 */ /* 0x000fca0000000000 */
[----:B------:R-:W-:Y:S04]  /*3570*/  DEPBAR.LE SB2, 0x36 ;  /* 0x0000ad800000791a */ /* 0x000fe80000000000 */
[----:B------:R-:W2:Y:S02]  /*3580*/  UTCATOMSWS.2CTA.FIND_AND_SET.ALIGN UP0, UR4, UR4 ;  /* 0x00000004000475e3 */ /* 0x000ea40008200800 */
[----:B--2---:R-:W-:Y:S01]  /*3590*/  MOV R10, UR4 ;  /* 0x00000004000a7c02 */ /* 0x004fe20008000f00 */
[----:B------:R-:W-:Y:S06]  /*35a0*/  BRA.U UP0, `(.L_x_65) ;  /* 0x0000000100187547 */ /* 0x000fec000b800000 */
.L_x_66:
[----:B------:R-:W-:Y:S05]  /*35b0*/  NANOSLEEP 0x64 ;  /* 0x000000640000795d */ /* 0x000fea0003800000 */
[----:B------:R-:W-:-:S05]  /*35c0*/  UMOV UR4, 0x10 ;  /* 0x0000001000047882 */ /* 0x000fca0000000000 */
[----:B------:R-:W-:Y:S04]  /*35d0*/  DEPBAR.LE SB2, 0x36 ;  /* 0x0000ad800000791a */ /* 0x000fe80000000000 */
[----:B------:R-:W2:Y:S02]  /*35e0*/  UTCATOMSWS.2CTA.FIND_AND_SET.ALIGN UP0, UR4, UR4 ;  /* 0x00000004000475e3 */ /* 0x000ea40008200800 */
[----:B--2---:R-:W-:Y:S01]  /*35f0*/  MOV R10, UR4 ;  /* 0x00000004000a7c02 */ /* 0x004fe20008000f00 */
[----:B------:R-:W-:Y:S05]  /*3600*/  BRA.U !UP0, `(.L_x_66) ;  /* 0xfffffffd08e87547 */ /* 0x000fea000b83ffff */
.L_x_65:
[----:B------:R-:W2:Y:S01]  /*3610*/  LDS R6, [UR5+0x10] ;  /* 0x00001005ff067984 */ /* 0x000ea20008000800 */
[----:B------:R-:W-:Y:S01]  /*3620*/  IMAD.U32 R0, RZ, RZ, UR6 ;  /* 0x00000006ff007e24 */ /* 0x000fe2000f8e00ff */
[----:B------:R-:W-:-:S03]  /*3630*/  MOV R4, UR69 ;  /* 0x0000004500047c02 */ /* 0x000fc60008000f00 */
[----:B------:R-:W-:Y:S01]  /*3640*/  VIADD R0, R0, 0x160 ;  /* 0x0000016000007836 */ /* 0x000fe20000000000 */
[----:B--2---:R-:W-:-:S04]  /*3650*/  SHF.L.U32 R6, R6, 0x1f, RZ ;  /* 0x0000001f06067819 */ /* 0x004fc800000006ff */
[----:B------:R-:W2:Y:S02]  /*3660*/  SYNCS.PHASECHK.TRANS64.TRYWAIT P0, [UR5+0x8], R6 ;  /* 0x00000806ff0075a7 */ /* 0x000ea40008001105 */
[----:B--2---:R-:W-:Y:S05]  /*3670*/  @P0 BRA `(.L_x_67) ;  /* 0x0000000000080947 */ /* 0x004fea0003800000 */
[----:B------:R-:W2:Y:S02]  /*3680*/  SYNCS.PHASECHK.TRANS64.TRYWAIT P0, [UR5+0x8], R6 ;  /* 0x00000806ff0075a7 */ /* 0x000ea40008001105 */
[----:B--2---:R-:W-:Y:S05]  /*3690*/  @!P0 BRA `(.L_x_68) ;  /* 0x0000006000488947 */ /* 0x004fea0003800000 */
.L_x_67:
[----:B------:R-:W-:Y:S01]  /*36a0*/  PRMT R4, R4, 0x654, R0 ;  /* 0x0000065404047816 */ /* 0x000fe20000000000 */
[----:B------:R-:W-:Y:S01]  /*36b0*/  HFMA2 R0, -RZ, RZ, 0, 5.9604644775390625e-08 ;  /* 0x00000001ff007431 */ /* 0x000fe200000001ff */
[----:B------:R-:W-:Y:S01]  /*36c0*/  UPRMT UR4, UR69, 0x654, UR7 ;  /* 0x0000065445047896 */ /* 0x000fe20008000007 */
[----:B------:R-:W-:Y:S02]  /*36d0*/  IMAD.MOV.U32 R8, RZ, RZ, 0xffff ;  /* 0x0000ffffff087424 */ /* 0x000fe400078e00ff */
[----:B--2---:R-:W-:Y:S02]  /*36e0*/  IMAD.MOV.U32 R6, RZ, RZ, 0x4 ;  /* 0x00000004ff067424 */ /* 0x004fe400078e00ff */
[----:B------:R-:W-:Y:S01]  /*36f0*/  IMAD.SHL.U32 R9, R10, 0x20, RZ ;  /* 0x000000200a097824 */ /* 0x000fe200078e00ff */
[----:B------:R-:W-:Y:S02]  /*3700*/  MOV R5, UR4 ;  /* 0x0000000400057c02 */ /* 0x000fe40008000f00 */
[-C--:B------:R-:W-:Y:S01]  /*3710*/  SHF.L.U32 R8, R8, R10.reuse, RZ ;  /* 0x0000000a08087219 */ /* 0x080fe200000006ff */
[----:B------:R2:W-:Y:S01]  /*3720*/  SYNCS.ARRIVE.TRANS64.RED RZ, [UR4], R6 ;  /* 0x00000006ffff79a7 */ /* 0x0005e20008000404 */
[----:B------:R-:W-:Y:S01]  /*3730*/  SHF.L.U32 R7, R0, R10, RZ ;  /* 0x0000000a00077219 */ /* 0x000fe200000006ff */
[----:B------:R2:W-:Y:S04]  /*3740*/  STS [UR6+0x160], R9 ;  /* 0x00016009ff007988 */ /* 0x0005e80008000806 */
[----:B------:R2:W-:Y:S04]  /*3750*/  STAS [R4.64], R10 ;  /* 0x0000000a04007dbd */ /* 0x0005e8000c0008ff */
[----:B------:R2:W-:Y:S04]  /*3760*/  ATOMS.OR RZ, [UR5+0x14], R8 ;  /* 0x00001408ffff798c */ /* 0x0005e8000b000005 */
[----:B------:R2:W-:Y:S04]  /*3770*/  ATOMS.OR RZ, [UR5+0x18], R7 ;  /* 0x00001807ffff798c */ /* 0x0005e8000b000005 */
[----:B------:R2:W-:Y:S02]  /*3780*/  ATOMS.XOR RZ, [UR5+0x10], R0 ;  /* 0x00001000ffff798c */ /* 0x0005e4000b800005 */
.L_x_64:
[----:B-1----:R-:W-:Y:S05]  /*3790*/  BSYNC B0 ;  /* 0x0000000000007941 */ /* 0x002fea0003800000 */
.L_x_63:
[----:B------:R-:W-:Y:S05]  /*37a0*/  BRA.U UP1, `(.L_x_69) ;  /* 0x00000001016c7547 */ /* 0x000fea000b800000 */
[----:B------:R-:W-:-:S03]  /*37b0*/  UMOV UR4, 0xffffffff ;  /* 0xffffffff00047882 */ /* 0x000fc60000000000 */
[----:B------:R-:W-:Y:S05]  /*37c0*/  BRA.DIV UR4, `(.L_x_70) ;  /* 0x0000006204147947 */ /* 0x000fea000b800000 */
[----:B------:R-:W-:-:S13]  /*37d0*/  ELECT P6, URZ, PT ;  /* 0x0000000000ff782f */ /* 0x000fda00038c0000 */
.L_x_176:
[----:B------:R-:W-:Y:S05]  /*37e0*/  @!P6 BRA `(.L_x_69) ;  /* 0x00000000005ce947 */ /* 0x000fea0003800000 */
[----:B--2---:R-:W2:Y:S02]  /*37f0*/  LDS R4, [UR5+0x10] ;  /* 0x00001005ff047984 */ /* 0x004ea40008000800 */
[----:B--2---:R-:W-:-:S04]  /*3800*/  SHF.L.U32 R4, R4, 0x1f, RZ ;  /* 0x0000001f04047819 */ /* 0x004fc800000006ff */
[----:B------:R-:W2:Y:S02]  /*3810*/  SYNCS.PHASECHK.TRANS64.TRYWAIT P0, [UR5+0x8], R4 ;  /* 0x00000804ff0075a7 */ /* 0x000ea40008001105 */
[----:B--2---:R-:W-:Y:S05]  /*3820*/  @P0 BRA `(.L_x_71) ;  /* 0x0000000000080947 */ /* 0x004fea0003800000 */
[----:B------:R-:W2:Y:S02]  /*3830*/  SYNCS.PHASECHK.TRANS64.TRYWAIT P0, [UR5+0x8], R4 ;  /* 0x00000804ff0075a7 */ /* 0x000ea40008001105 */
[----:B--2---:R-:W-:Y:S05]  /*3840*/  @!P0 BRA `(.L_x_72) ;  /* 0x0000006000148947 */ /* 0x004fea0003800000 */
.L_x_71:
[----:B------:R-:W3:Y:S01]  /*3850*/  LDS R6, [UR6+0x160] ;  /* 0x00016006ff067984 */ /* 0x000ee20008000800 */
[----:B--2---:R-:W-:Y:S02]  /*3860*/  HFMA2 R0, -RZ, RZ, 0, 5.9604644775390625e-08 ;  /* 0x00000001ff007431 */ /* 0x004fe400000001ff */
[----:B------:R-:W-:Y:S01]  /*3870*/  IMAD.MOV.U32 R4, RZ, RZ, 0xffff ;  /* 0x0000ffffff047424 */ /* 0x000fe200078e00ff */
[----:B------:R-:W-:Y:S01]  /*3880*/  UPRMT UR4, UR69, 0x654, UR7 ;  /* 0x0000065445047896 */ /* 0x000fe20008000007 */
[----:B---3--:R-:W-:-:S03]  /*3890*/  IMAD.SHL.U32 R5, R6, 0x20, RZ ;  /* 0x0000002006057824 */ /* 0x008fc600078e00ff */
[-C--:B------:R-:W-:Y:S02]  /*38a0*/  SHF.L.U32 R4, R4, R6.reuse, RZ ;  /* 0x0000000604047219 */ /* 0x080fe400000006ff */
[----:B------:R-:W-:Y:S01]  /*38b0*/  SHF.L.U32 R6, R0, R6, RZ ;  /* 0x0000000600067219 */ /* 0x000fe200000006ff */
[----:B------:R3:W-:Y:S04]  /*38c0*/  STS [UR6+0x160], R5 ;  /* 0x00016005ff007988 */ /* 0x0007e80008000806 */
[----:B------:R3:W-:Y:S04]  /*38d0*/  ATOMS.OR RZ, [UR5+0x14], R4 ;  /* 0x00001404ffff798c */ /* 0x0007e8000b000005 */
[----:B------:R3:W-:Y:S01]  /*38e0*/  ATOMS.OR RZ, [UR5+0x18], R6 ;  /* 0x00001806ffff798c */ /* 0x0007e2000b000005 */
[----:B------:R-:W-:Y:S03]  /*38f0*/  SYNCS.ARRIVE.TRANS64.RED.A1T0 RZ, [UR4], RZ ;  /* 0x000000ffffff79a7 */ /* 0x000fe60008100404 */
[----:B------:R3:W-:Y:S01]  /*3900*/  ATOMS.XOR RZ, [UR5+0x10], R0 ;  /* 0x00001000ffff798c */ /* 0x0007e2000b800005 */
[----:B------:R-:W-:Y:S05]  /*3910*/  BRA `(.L_x_69) ;  /* 0x0000000000107947 */ /* 0x000fea0003800000 */
.L_x_62:
[----:B------:R-:W-:Y:S02]  /*3920*/  MOV R0, 0xffffffff ;  /* 0xffffffff00007802 */ /* 0x000fe40000000f00 */
[----:B------:R-:W-:-:S03]  /*3930*/  MOV R4, 0x3960 ;  /* 0x0000396000047802 */ /* 0x000fc60000000f00 */
[----:B------:R2:W-:Y:S04]  /*3940*/  STS [UR6+0x160], R0 ;  /* 0x00016000ff007988 */ /* 0x0005e80008000806 */
[----:B-12--5:R-:W-:Y:S05]  /*3950*/  CALL.REL.NOINC `($__internal_1_$__cuda_sm10x_tcgen05_guardrail_trap_phase_invalid_during_alloc) ;  /* 0x0000006400e87944 */ /* 0x026fea0003c00000 */
.L_x_69:
[----:B------:R-:W-:Y:S05]  /*3960*/  WARPSYNC.ALL ;  /* 0x0000000000007948 */ /* 0x000fea0003800000 */
[----:B------:R-:W4:Y:S01]  /*3970*/  S2UR UR4, SR_CgaCtaId ;  /* 0x00000000000479c3 */ /* 0x000f220000008800 */
[----:B------:R-:W-:Y:S01]  /*3980*/  UMOV UR41, 0x400 ;  /* 0x0000040000297882 */ /* 0x000fe20000000000 */
[----:B------:R-:W-:-:S06]  /*3990*/  NOP ;  /* 0x0000000000007918 */ /* 0x000fcc0000000000 */
[----:B------:R-:W-:Y:S06]  /*39a0*/  BAR.ARV 0x6, 0xa0 ;  /* 0x0182800000007b1d */ /* 0x000fec0000002000 */
[----:B------:R-:W1:Y:S01]  /*39b0*/  LDCU UR6, c[0x0][0x38c] ;  /* 0x00007180ff0677ac */ /* 0x000e620008000800 */
[----:B------:R-:W-:Y:S01]  /*39c0*/  LOP3.LUT R3, R3, 0xffff, RZ, 0xc0, !PT ;  /* 0x0000ffff03037812 */ /* 0x000fe200078ec0ff */
[----:B--2---:R-:W-:Y:S01]  /*39d0*/  IMAD.MOV.U32 R9, RZ, RZ, 0x1 ;  /* 0x00000001ff097424 */ /* 0x004fe200078e00ff */
[----:B------:R-:W-:Y:S01]  /*39e0*/  LOP3.LUT R2, R2, 0xffff, RZ, 0xc0, !PT ;  /* 0x0000ffff02027812 */ /* 0x000fe200078ec0ff */
[----:B------:R-:W-:Y:S01]  /*39f0*/  IMAD.MOV.U32 R8, RZ, RZ, RZ ;  /* 0x000000ffff087224 */ /* 0x000fe200078e00ff */
[----:B------:R-:W-:Y:S01]  /*3a00*/  R2UR UR43, R3 ;  /* 0x00000000032b72ca */ /* 0x000fe200000e0000 */
[----:B------:R-:W-:Y:S01]  /*3a10*/  UMOV UR47, URZ ;  /* 0x000000ff002f7c82 */ /* 0x000fe20008000000 */
[----:B------:R-:W-:-:S02]  /*3a20*/  R2UR UR65, R2 ;  /* 0x00000000024172ca */ /* 0x000fc400000e0000 */
[----:B------:R-:W-:Y:S01]  /*3a30*/  CS2R R2, SRZ ;  /* 0x0000000000027805 */ /* 0x000fe2000001ff00 */
[----:B------:R-:W-:Y:S01]  /*3a40*/  UMOV UR38, URZ ;  /* 0x000000ff00267c82 */ /* 0x000fe20008000000 */
[----:B----4-:R-:W-:Y:S01]  /*3a50*/  ULEA UR41, UR4, UR41, 0x18 ;  /* 0x0000002904297291 */ /* 0x010fe2000f8ec0ff */
[----:B------:R-:W-:Y:S01]  /*3a60*/  UMOV UR37, URZ ;  /* 0x000000ff00257c82 */ /* 0x000fe20008000000 */
[----:B------:R-:W-:Y:S02]  /*3a70*/  UISETP.NE.AND UP3, UPT, UR68, URZ, UPT ;  /* 0x000000ff4400728c */ /* 0x000fe4000bf65270 */
[----:B------:R-:W-:Y:S02]  /*3a80*/  UIADD3 UR5, UPT, UPT, UR41, 0x4300, URZ ;  /* 0x0000430029057890 */ /* 0x000fe4000fffe0ff */
[----:B------:R-:W-:-:S03]  /*3a90*/  UIADD3 UR4, UPT, UPT, UR41, 0x1c300, URZ ;  /* 0x0001c30029047890 */ /* 0x000fc6000fffe0ff */
[----:B---3--:R-:W2:Y:S01]  /*3aa0*/  LDS R0, [UR41+0x160] ;  /* 0x00016029ff007984 */ /* 0x008ea20008000800 */
[----:B-1----:R-:W-:Y:S02]  /*3ab0*/  UIADD3 UR6, UPT, UPT, UR6, 0x7f, URZ ;  /* 0x0000007f06067890 */ /* 0x002fe4000fffe0ff */
[----:B------:R-:W-:Y:S02]  /*3ac0*/  USHF.R.U32.HI UR5, URZ, 0x4, UR5 ;  /* 0x00000004ff057899 */ /* 0x000fe40008011605 */
[----:B------:R-:W-:Y:S02]  /*3ad0*/  USHF.R.S32.HI UR64, URZ, 0x1f, UR6 ;  /* 0x0000001fff407899 */ /* 0x000fe40008011406 */
[----:B------:R-:W-:Y:S02]  /*3ae0*/  USHF.R.U32.HI UR4, URZ, 0x4, UR4 ;  /* 0x00000004ff047899 */ /* 0x000fe40008011604 */
[----:B------:R-:W-:Y:S02]  /*3af0*/  ULEA.HI UR64, UR64, UR6, URZ, 0x7 ;  /* 0x0000000640407291 */ /* 0x000fe4000f8f38ff */
[----:B------:R-:W-:-:S02]  /*3b00*/  ULOP3.LUT UR5, UR5, 0x3fff, URZ, 0xc0, !UPT ;  /* 0x00003fff05057892 */ /* 0x000fc4000f8ec0ff */
[----:B------:R-:W-:Y:S02]  /*3b10*/  USHF.R.S32.HI UR64, URZ, 0x7, UR64 ;  /* 0x00000007ff407899 */ /* 0x000fe40008011440 */
[----:B------:R-:W-:Y:S02]  /*3b20*/  ULOP3.LUT UR45, UR4, 0x3fff, URZ, 0xc0, !UPT ;  /* 0x00003fff042d7892 */ /* 0x000fe4000f8ec0ff */
[----:B------:R-:W-:Y:S01]  /*3b30*/  UISETP.LT.AND UP0, UPT, UR64, 0x1, UPT ;  /* 0x000000014000788c */ /* 0x000fe2000bf01270 */
[----:B------:R-:W-:Y:S01]  /*3b40*/  UMOV UR62, 0x0 ;  /* 0x00000000003e7882 */ /* 0x000fe20000000000 */
        /* <DEDUP_REMOVED lines=9> */
[----:B------:R-:W-:-:S02]  /*3be0*/  ULOP3.LUT UR44, UR5, 0x10000, URZ, 0xfc, !UPT ;  /* 0x00010000052c7892 */ /* 0x000fc4000f8efcff */
[----:B------:R-:W-:Y:S02]  /*3bf0*/  ULOP3.LUT UR45, UR45, 0x10000, URZ, 0xfc, !UPT ;  /* 0x000100002d2d7892 */ /* 0x000fe4000f8efcff */
[----:B------:R-:W-:Y:S01]  /*3c00*/  USEL UR66, UR64, 0x1, !UP0 ;  /* 0x0000000140427887 */ /* 0x000fe2000c000000 */
[----:B------:R-:W-:Y:S01]  /*3c10*/  UMOV UR52, 0x0 ;  /* 0x0000000000347882 */ /* 0x000fe20000000000 */
[----:B------:R-:W-:Y:S01]  /*3c20*/  UMOV UR53, 0x8200490 ;  /* 0x0820049000357882 */ /* 0x000fe20000000000 */
[----:B------:R-:W-:Y:S01]  /*3c30*/  UMOV UR50, 0x0 ;  /* 0x0000000000327882 */ /* 0x000fe20000000000 */
[----:B------:R-:W-:Y:S01]  /*3c40*/  UMOV UR51, 0x8200490 ;  /* 0x0820049000337882 */ /* 0x000fe20000000000 */
[----:B------:R-:W-:Y:S01]  /*3c50*/  UMOV UR48, 0x0 ;  /* 0x0000000000307882 */ /* 0x000fe20000000000 */
[----:B--2---:R-:W-:Y:S01]  /*3c60*/  R2UR UR67, R0 ;  /* 0x00000000004372ca */ /* 0x004fe200000e0000 */
[----:B------:R-:W-:-:S14]  /*3c70*/  UMOV UR49, 0x8200490 ;  /* 0x0820049000317882 */ /* 0x000fdc0000000000 */
.L_x_80:
[C---:B------:R-:W-:Y:S02]  /*3c80*/  LEA R0, R8.reuse, UR41, 0x3 ;  /* 0x0000002908007c11 */ /* 0x040fe4000f8e18ff */
[----:B------:R-:W-:Y:S02]  /*3c90*/  SHF.L.U32 R4, R3, 0x1f, RZ ;  /* 0x0000001f03047819 */ /* 0x000fe400000006ff */
[----:B------:R-:W-:Y:S02]  /*3ca0*/  LEA R5, R8, UR41, 0x4 ;  /* 0x0000002908057c11 */ /* 0x000fe4000f8e20ff */
[----:B------:R-:W1:Y:S02]  /*3cb0*/  SYNCS.PHASECHK.TRANS64.TRYWAIT P0, [R0+URZ+0xb0], R4 ;  /* 0x0000b004000075a7 */ /* 0x000e6400080011ff */
[----:B-1-3--:R-:W-:Y:S05]  /*3cc0*/  @!P0 BRA `(.L_x_73) ;  /* 0x0000005c000c8947 */ /* 0x00afea0003800000 */
.L_x_177:
[----:B-1----:R-:W1:Y:S01]  /*3cd0*/  LDS.128 R4, [R5+0x140] ;  /* 0x0001400005047984 */ /* 0x002e620000000c00 */
[----:B------:R-:W-:Y:S02]  /*3ce0*/  VIADD R0, R0, 0xc0 ;  /* 0x000000c000007836 */ /* 0x000fe40000000000 */
[----:B------:R-:W-:Y:S01]  /*3cf0*/  VIADD R8, R8, 0x1 ;  /* 0x0000000108087836 */ /* 0x000fe20000000000 */
[----:B------:R-:W-:Y:S01]  /*3d00*/  @!PT LDS RZ, [RZ] ;  /* 0x00000000fffff984 */ /* 0x000fe20000000800 */
[----:B------:R-:W-:Y:S01]  /*3d10*/  @!PT LDS RZ, [RZ] ;  /* 0x00000000fffff984 */ /* 0x000fe20000000800 */
[----:B------:R-:W-:Y:S01]  /*3d20*/  @!PT LDS RZ, [RZ] ;  /* 0x00000000fffff984 */ /* 0x000fe20000000800 */
[----:B------:R-:W-:Y:S01]  /*3d30*/  @!PT LDS RZ, [RZ] ;  /* 0x00000000fffff984 */ /* 0x000fe20000000800 */
[----:B------:R2:W-:Y:S06]  /*3d40*/  MEMBAR.ALL.CTA ;  /* 0x0000000000007992 */ /* 0x0005ec0000008000 */
[----:B--2---:R-:W2:Y:S01]  /*3d50*/  FENCE.VIEW.ASYNC.S ;  /* 0x00000000000073c6 */ /* 0x004ea20000000000 */
[----:B------:R-:W-:-:S04]  /*3d60*/  PRMT R0, RZ, 0x654, R0 ;  /* 0x00000654ff007816 */ /* 0x000fc80000000000 */
[----:B--2---:R2:W-:Y:S01]  /*3d70*/  SYNCS.ARRIVE.TRANS64.RED.A1T0 RZ, [R0+URZ], RZ ;  /* 0x000000ff00ff79a7 */ /* 0x0045e200081004ff */
[----:B-1----:R-:W-:Y:S01]  /*3d80*/  LOP3.LUT P1, RZ, R6, 0x1, RZ, 0xc0, !PT ;  /* 0x0000000106ff7812 */ /* 0x002fe2000782c0ff */
[----:B--2---:R-:W-:-:S12]  /*3d90*/  BRA.U UP3, `(.L_x_74) ;  /* 0x0000000503587547 */ /* 0x004fd8000b800000 */
[----:B------:R-:W1:Y:S01]  /*3da0*/  LDCU UR4, c[0x0][0x38c] ;  /* 0x00007180ff0477ac */ /* 0x000e620008000800 */
[----:B------:R-:W-:Y:S02]  /*3db0*/  PLOP3.LUT P2, PT, PT, PT, PT, 0x80, 0x8 ;  /* 0x000000000008781c */ /* 0x000fe40003f4f070 */
[----:B------:R-:W-:Y:S01]  /*3dc0*/  SHF.L.U32 R4, R9, 0x1f, RZ ;  /* 0x0000001f09047819 */ /* 0x000fe200000006ff */
[----:B------:R-:W-:Y:S02]  /*3dd0*/  ULEA UR46, UR47, UR41, 0x3 ;  /* 0x000000292f2e7291 */ /* 0x000fe4000f8e18ff */
[----:B------:R-:W-:Y:S02]  /*3de0*/  ULEA UR36, UR47, UR67, 0x6 ;  /* 0x000000432f247291 */ /* 0x000fe4000f8e30ff */
[----:B-1----:R-:W-:-:S06]  /*3df0*/  UISETP.GE.AND UP0, UPT, UR4, 0x1, UPT ;  /* 0x000000010400788c */ /* 0x002fcc000bf06270 */
[----:B------:R-:W-:-:S05]  /*3e00*/  PLOP3.LUT P0, PT, PT, PT, UP0, 0x80, 0x8 ;  /* 0x000000000008781c */ /* 0x000fca0003f0f008 */
[----:B------:R-:W-:-:S08]  /*3e10*/  @UP0 ULEA UR4, UR38, UR41, 0x3 ;  /* 0x0000002926040291 */ /* 0x000fd0000f8e18ff */
[----:B------:R-:W-:-:S04]  /*3e20*/  @P0 SHF.L.U32 R0, R2, 0x1f, RZ ;  /* 0x0000001f02000819 */ /* 0x000fc800000006ff */
[----:B------:R1:W2:Y:S01]  /*3e30*/  @P0 SYNCS.PHASECHK.TRANS64.TRYWAIT P2, [UR4], R0 ;  /* 0x00000000ff0005a7 */ /* 0x0002a20008041104 */
[----:B------:R-:W3:Y:S02]  /*3e40*/  SYNCS.PHASECHK.TRANS64.TRYWAIT P0, [UR46+0xf0], R4 ;  /* 0x0000f004ff0075a7 */ /* 0x000ee4000800112e */
[----:B-123--:R-:W-:Y:S05]  /*3e50*/  @!P0 BRA `(.L_x_75) ;  /* 0x0000005800bc8947 */ /* 0x00efea0003800000 */
.L_x_179:
[----:B------:R-:W-:Y:S01]  /*3e60*/  UMOV UR42, UR37 ;  /* 0x00000025002a7c82 */ /* 0x000fe20008000000 */
[----:B------:R-:W-:Y:S05]  /*3e70*/  BRA.U !UP0, `(.L_x_76) ;  /* 0x0000000508107547 */ /* 0x000fea000b800000 */
[----:B------:R-:W-:Y:S02]  /*3e80*/  UIADD3 UR42, UPT, UPT, UR66, UR37, URZ ;  /* 0x00000025422a7290 */ /* 0x000fe4000fffe0ff */
[----:B------:R-:W-:Y:S01]  /*3e90*/  UPLOP3.LUT UP2, UPT, UPT, UPT, UPT, 0x40, 0x4 ;  /* 0x000000000004789c */ /* 0x000fe20003f4e870 */
[----:B------:R-:W-:Y:S01]  /*3ea0*/  UMOV UR39, UR64 ;  /* 0x0000004000277c82 */ /* 0x000fe20008000000 */
[----:B------:R-:W-:-:S09]  /*3eb0*/  UMOV UR5, UR38 ;  /* 0x0000002600057c82 */ /* 0x000fd20008000000 */
.L_x_79:
[----:B------:R-:W-:Y:S01]  /*3ec0*/  ULEA UR7, UR5, UR41, 0x3 ;  /* 0x0000002905077291 */ /* 0x000fe2000f8e18ff */
[----:B--23--:R-:W-:Y:S11]  /*3ed0*/  @P2 BRA `(.L_x_77) ;  /* 0x00000000000c2947 */ /* 0x00cff60003800000 */
[----:B-1----:R-:W-:Y:S04]  /*3ee0*/  SHF.L.U32 R4, R2, 0x1f, RZ ;  /* 0x0000001f02047819 */ /* 0x002fe800000006ff */
[----:B------:R-:W1:Y:S02]  /*3ef0*/  SYNCS.PHASECHK.TRANS64.TRYWAIT P0, [UR7], R4 ;  /* 0x00000004ff0075a7 */ /* 0x000e640008001107 */
[----:B-1----:R-:W-:Y:S05]  /*3f00*/  @!P0 BRA `(.L_x_78) ;  /* 0x0000005800a88947 */ /* 0x002fea0003800000 */
.L_x_77:
[----:B------:R-:W-:Y:S01]  /*3f10*/  UISETP.NE.AND UP0, UPT, UR39, 0x1, UPT ;  /* 0x000000012700788c */ /* 0x000fe2000bf05270 */
[----:B------:R-:W-:Y:S01]  /*3f20*/  PLOP3.LUT P2, PT, PT, PT, PT, 0x80, 0x8 ;  /* 0x000000000008781c */ /* 0x000fe20003f4f070 */
[----:B------:R-:W-:Y:S02]  /*3f30*/  UIADD3 UR4, UPT, UPT, UR5, 0x1, URZ ;  /* 0x0000000105047890 */ /* 0x000fe4000fffe0ff */
[----:B------:R-:W-:Y:S02]  /*3f40*/  UIADD3 UR40, UPT, UPT, UR7, 0x30, URZ ;  /* 0x0000003007287890 */ /* 0x000fe4000fffe0ff */
[----:B------:R-:W-:Y:S01]  /*3f50*/  UISETP.NE.AND UP1, UPT, UR4, 0x6, UPT ;  /* 0x000000060400788c */ /* 0x000fe2000bf25270 */
[----:B------:R-:W-:Y:S01]  /*3f60*/  PLOP3.LUT P0, PT, PT, PT, UP0, 0x80, 0x8 ;  /* 0x000000000008781c */ /* 0x000fe20003f0f008 */
[----:B------:R-:W-:Y:S02]  /*3f70*/  UIADD3 UR37, UPT, UPT, UR37, 0x1, URZ ;  /* 0x0000000125257890 */ /* 0x000fe4000fffe0ff */
[----:B------:R-:W-:Y:S02]  /*3f80*/  USEL UR6, URZ, 0x1, UP1 ;  /* 0x00000001ff067887 */ /* 0x000fe40008800000 */
[----:B------:R-:W-:Y:S02]  /*3f90*/  USEL UR38, UR4, URZ, UP1 ;  /* 0x000000ff04267287 */ /* 0x000fe40008800000 */
[----:B------:R-:W-:Y:S02]  /*3fa0*/  UIADD3 UR39, UPT, UPT, UR39, -0x1, URZ ;  /* 0xffffffff27277890 */ /* 0x000fe4000fffe0ff */
[----:B------:R-:W-:Y:S01]  /*3fb0*/  @UP0 ULEA UR4, UR38, UR41, 0x3 ;  /* 0x0000002926040291 */ /* 0x000fe2000f8e18ff */
[----:B------:R-:W-:Y:S01]  /*3fc0*/  LOP3.LUT R2, R2, UR6, RZ, 0x3c, !PT ;  /* 0x0000000602027c12 */ /* 0x000fe2000f8e3cff */
[----:B------:R-:W-:Y:S02]  /*3fd0*/  ULEA UR6, UR5, UR45, 0xa ;  /* 0x0000002d05067291 */ /* 0x000fe4000f8e50ff */
[----:B------:R-:W-:Y:S01]  /*3fe0*/  UISETP.NE.AND UP0, UPT, UR37, UR42, UPT ;  /* 0x0000002a2500728c */ /* 0x000fe2000bf05270 */
[----:B-1----:R-:W-:Y:S01]  /*3ff0*/  @P0 SHF.L.U32 R0, R2, 0x1f, RZ ;  /* 0x0000001f02000819 */ /* 0x002fe200000006ff */
[----:B------:R-:W-:Y:S02]  /*4000*/  UIADD3 UR34, UPT, UPT, UR6, 0x2, URZ ;  /* 0x0000000206227890 */ /* 0x000fe4000fffe0ff */
[----:B------:R-:W-:Y:S01]  /*4010*/  UIADD3 UR30, UPT, UPT, UR6, 0x4, URZ ;  /* 0x00000004061e7890 */ /* 0x000fe2000fffe0ff */
[----:B------:R2:W3:Y:S01]  /*4020*/  @P0 SYNCS.PHASECHK.TRANS64.TRYWAIT P2, [UR4], R0 ;  /* 0x00000000ff0005a7 */ /* 0x0004e20008041104 */
[----:B------:R-:W-:Y:S02]  /*4030*/  ULEA UR4, UR5, UR44, 0xa ;  /* 0x0000002c05047291 */ /* 0x000fe4000f8e50ff */
[----:B------:R-:W-:Y:S02]  /*4040*/  UIADD3 UR26, UPT, UPT, UR6, 0x6, URZ ;  /* 0x00000006061a7890 */ /* 0x000fe4000fffe0ff */
        /* <DEDUP_REMOVED lines=10> */
[----:B------:R-:W-:Y:S01]  /*40f0*/  UIADD3 UR8, UPT, UPT, UR4, 0x206, URZ ;  /* 0x0000020604087890 */ /* 0x000fe2000fffe0ff */
[----:B------:R-:W-:Y:S01]  /*4100*/  UMOV UR7, 0x40004040 ;  /* 0x4000404000077882 */ /* 0x000fe20000000000 */
[----:B------:R-:W-:Y:S01]  /*4110*/  UMOV UR5, 0x40004040 ;  /* 0x4000404000057882 */ /* 0x000fe20000000000 */
[----:B------:R-:W-:Y:S01]  /*4120*/  UMOV UR35, 0x40004040 ;  /* 0x4000404000237882 */ /* 0x000fe20000000000 */
[----:B------:R1:W-:Y:S01]  /*4130*/  UTCHMMA.2CTA gdesc[UR4], gdesc[UR6], tmem[UR36], tmem[UR62], idesc[UR63], UP2 ;  /* 0x00ff3e06040075ea */ /* 0x0003e20009200024 */
[----:B------:R-:W-:Y:S01]  /*4140*/  UPLOP3.LUT UP2, UPT, UPT, UPT, UPT, 0x80, 0x8 ;  /* 0x000000000008789c */ /* 0x000fe20003f4f070 */
[----:B------:R-:W-:Y:S01]  /*4150*/  UMOV UR33, 0x40004040 ;  /* 0x4000404000217882 */ /* 0x000fe20000000000 */
[----:B------:R-:W-:Y:S01]  /*4160*/  UMOV UR31, 0x40004040 ;  /* 0x40004040001f7882 */ /* 0x000fe20000000000 */
[----:B------:R2:W-:Y:S01]  /*4170*/  UTCHMMA.2CTA gdesc[UR32], gdesc[UR34], tmem[UR36], tmem[UR60], idesc[UR61], UPT ;  /* 0x00ff3c22200075ea */ /* 0x0005e2000ba00024 */
        /* <DEDUP_REMOVED lines=14> */
[----:B------:R-:W-:Y:S01]  /*4260*/  UMOV UR9, 0x40004040 ;  /* 0x4000404000097882 */ /* 0x000fe20000000000 */
[----:B------:R2:W-:Y:S01]  /*4270*/  UTCHMMA.2CTA gdesc[UR12], gdesc[UR14], tmem[UR36], tmem[UR50], idesc[UR51], UPT ;  /* 0x00ff320e0c0075ea */ /* 0x0005e2000ba00024 */
[----:B------:R2:W-:Y:S01]  /*4280*/  UTCHMMA.2CTA gdesc[UR8], gdesc[UR10], tmem[UR36], tmem[UR48], idesc[UR49], UPT ;  /* 0x00ff300a080075ea */ /* 0x0005e2000ba00024 */
[----:B------:R2:W-:Y:S01]  /*4290*/  UTCBAR.2CTA.MULTICAST [UR40], URZ, UR43 ;  /* 0x000000ff280073e9 */ /* 0x0005e2000820082b */
[----:B-1----:R-:W-:Y:S01]  /*42a0*/  UMOV UR5, UR38 ;  /* 0x0000002600057c82 */ /* 0x002fe20008000000 */
[----:B------:R-:W-:Y:S05]  /*42b0*/  BRA.U UP0, `(.L_x_79) ;  /* 0xfffffffd00007547 */ /* 0x000fea000b83ffff */
.L_x_76:
[----:B------:R-:W-:Y:S01]  /*42c0*/  UIADD3 UR4, UPT, UPT, UR46, 0xd0, URZ ;  /* 0x000000d02e047890 */ /* 0x000fe2000fffe0ff */
[----:B------:R-:W-:-:S08]  /*42d0*/  UMOV UR37, UR42 ;  /* 0x0000002a00257c82 */ /* 0x000fd00008000000 */
[----:B------:R4:W-:Y:S01]  /*42e0*/  UTCBAR.2CTA.MULTICAST [UR4], URZ, UR65 ;  /* 0x000000ff040073e9 */ /* 0x0009e20008200841 */
[----:B------:R-:W-:Y:S02]  /*42f0*/  NOP ;  /* 0x0000000000007918 */ /* 0x000fe40000000000 */
.L_x_74:
[----:B----4-:R-:W-:Y:S01]  /*4300*/  UIADD3 UR4, UPT, UPT, UR47, 0x1, URZ ;  /* 0x000000012f047890 */ /* 0x010fe2000fffe0ff */
[----:B------:R-:W-:-:S03]  /*4310*/  ISETP.NE.AND P0, PT, R8, 0x2, PT ;  /* 0x000000020800780c */ /* 0x000fc60003f05270 */
[----:B------:R-:W-:Y:S01]  /*4320*/  UISETP.NE.AND UP0, UPT, UR4, 0x4, UPT ;  /* 0x000000040400788c */ /* 0x000fe2000bf05270 */
[----:B-12---:R-:W-:Y:S02]  /*4330*/  SEL R0, RZ, 0x1, P0 ;  /* 0x00000001ff007807 */ /* 0x006fe40000000000 */
[----:B------:R-:W-:Y:S01]  /*4340*/  SEL R8, R8, RZ, P0 ;  /* 0x000000ff08087207 */ /* 0x000fe20000000000 */
[----:B------:R-:W-:Y:S01]  /*4350*/  USEL UR5, URZ, 0x1, UP0 ;  /* 0x00000001ff057887 */ /* 0x000fe20008000000 */
[----:B------:R-:W-:Y:S01]  /*4360*/  LOP3.LUT R3, R3, R0, RZ, 0x3c, !PT ;  /* 0x0000000003037212 */ /* 0x000fe200078e3cff */
[----:B------:R-:W-:-:S04]  /*4370*/  USEL UR47, UR4, URZ, UP0 ;  /* 0x000000ff042f7287 */ /* 0x000fc80008000000 */
[----:B------:R-:W-:Y:S01]  /*4380*/  LOP3.LUT R9, R9, UR5, RZ, 0x3c, !PT ;  /* 0x0000000509097c12 */ /* 0x000fe2000f8e3cff */
[----:B------:R-:W-:Y:S07]  /*4390*/  @P1 BRA `(.L_x_80) ;  /* 0xfffffff800381947 */ /* 0x000fee000383ffff */
[----:B------:R-:W1:Y:S01]  /*43a0*/  S2UR UR8, SR_CgaCtaId ;  /* 0x00000000000879c3 */ /* 0x000e620000008800 */
[----:B------:R-:W-:Y:S01]  /*43b0*/  ELECT P0, URZ, PT ;  /* 0x0000000000ff782f */ /* 0x000fe20003800000 */
[----:B------:R-:W-:Y:S01]  /*43c0*/  HFMA2 R0, -RZ, RZ, 0, 5.9604644775390625e-08 ;  /* 0x00000001ff007431 */ /* 0x000fe200000001ff */
[----:B------:R-:W-:-:S05]  /*43d0*/  UMOV UR4, 0x40 ;  /* 0x0000004000047882 */ /* 0x000fca0000000000 */
[----:B------:R-:W-:Y:S01]  /*43e0*/  UVIRTCOUNT.DEALLOC.SMPOOL 0x80 ;  /* 0x000000800000784c */ /* 0x000fe20000000000 */
[----:B------:R-:W-:Y:S02]  /*43f0*/  UISETP.NE.AND UP1, UPT, UR68, URZ, UPT ;  /* 0x000000ff4400728c */ /* 0x000fe4000bf25270 */
[----:B-1----:R-:W-:-:S09]  /*4400*/  ULEA UR8, UR8, UR4, 0x18 ;  /* 0x0000000408087291 */ /* 0x002fd2000f8ec0ff */
[----:B------:R1:W-:Y:S01]  /*4410*/  @P0 STS.U8 [UR8+0x1c], R0 ;  /* 0x00001c00ff000988 */ /* 0x0003e20008000008 */
[----:B------:R-:W-:Y:S05]  /*4420*/  BRA.U UP1, `(.L_x_81) ;  /* 0x0000000101a07547 */ /* 0x000fea000b800000 */
[----:B------:R-:W-:Y:S01]  /*4430*/  UIADD3 UR7, UPT, UPT, UR41, 0xf0, URZ ;  /* 0x000000f029077890 */ /* 0x000fe2000fffe0ff */
[----:B------:R-:W-:-:S03]  /*4440*/  SHF.L.U32 R2, R9, 0x1f, RZ ;  /* 0x0000001f09027819 */ /* 0x000fc600000006ff */
[----:B------:R-:W-:-:S09]  /*4450*/  ULEA UR4, UR47, UR7, 0x3 ;  /* 0x000000072f047291 */ /* 0x000fd2000f8e18ff */
[----:B------:R-:W2:Y:S02]  /*4460*/  SYNCS.PHASECHK.TRANS64.TRYWAIT P0, [UR4], R2 ;  /* 0x00000002ff0075a7 */ /* 0x000ea40008001104 */
[----:B--2---:R-:W-:Y:S05]  /*4470*/  @!P0 BRA `(.L_x_82) ;  /* 0x0000005400648947 */ /* 0x004fea0003800000 */
.L_x_182:
        /* <DEDUP_REMOVED lines=9> */
.L_x_184:
        /* <DEDUP_REMOVED lines=9> */
.L_x_186:
[----:B------:R-:W-:-:S04]  /*45a0*/  UIADD3 UR4, UPT, UPT, UR4, 0x1, URZ ;  /* 0x0000000104047890 */ /* 0x000fc8000fffe0ff */
[----:B------:R-:W-:-:S04]  /*45b0*/  UISETP.NE.AND UP0, UPT, UR4, 0x4, UPT ;  /* 0x000000040400788c */ /* 0x000fc8000bf05270 */
[----:B------:R-:W-:Y:S02]  /*45c0*/  USEL UR5, URZ, 0x1, UP0 ;  /* 0x00000001ff057887 */ /* 0x000fe40008000000 */
[----:B------:R-:W-:-:S04]  /*45d0*/  USEL UR4, UR4, URZ, UP0 ;  /* 0x000000ff04047287 */ /* 0x000fc80008000000 */
[----:B------:R-:W-:Y:S01]  /*45e0*/  ULEA UR4, UR4, UR7, 0x3 ;  /* 0x0000000704047291 */ /* 0x000fe2000f8e18ff */
[----:B------:R-:W-:-:S04]  /*45f0*/  LOP3.LUT R2, R2, UR5, RZ, 0x3c, !PT ;  /* 0x0000000502027c12 */ /* 0x000fc8000f8e3cff */
[----:B------:R-:W-:Y:S01]  /*4600*/  SHF.L.U32 R2, R2, 0x1f, RZ ;  /* 0x0000001f02027819 */ /* 0x000fe200000006ff */
[----:B-1----:R-:W-:-:S04]  /*4610*/  IMAD.U32 R0, RZ, RZ, UR4 ;  /* 0x00000004ff007e24 */ /* 0x002fc8000f8e00ff */
[----:B------:R1:W2:Y:S03]  /*4620*/  SYNCS.PHASECHK.TRANS64.TRYWAIT P0, [R0+URZ], R2 ;  /* 0x00000002000075a7 */ /* 0x0002a600080011ff */
[----:B--2---:R-:W-:Y:S05]  /*4630*/  @!P0 NANOSLEEP.SYNCS 0x989680 ;  /* 0x009896800000895d */ /* 0x004fea0003900000 */
[----:B------:R-:W2:Y:S02]  /*4640*/  @!P0 SYNCS.PHASECHK.TRANS64 P0, [R0+URZ], R2 ;  /* 0x00000002000085a7 */ /* 0x000ea400080010ff */
[----:B--2---:R-:W-:Y:S05]  /*4650*/  @P0 BRA `(.L_x_85) ;  /* 0x0000000000200947 */ /* 0x004fea0003800000 */
.L_x_86:
[----:B--2---:R2:W4:Y:S02]  /*4660*/  SYNCS.PHASECHK.TRANS64.TRYWAIT P0, [R0+URZ], R2 ;  /* 0x00000002000075a7 */ /* 0x00452400080011ff */
[----:B----4-:R-:W-:Y:S05]  /*4670*/  @!P0 NANOSLEEP.SYNCS 0x989680 ;  /* 0x009896800000895d */ /* 0x010fea0003900000 */
[----:B------:R-:W4:Y:S02]  /*4680*/  @!P0 SYNCS.PHASECHK.TRANS64 P0, [R0+URZ], R2 ;  /* 0x00000002000085a7 */ /* 0x000f2400080010ff */
[----:B----4-:R-:W-:Y:S05]  /*4690*/  @!P0 BRA `(.L_x_86) ;  /* 0xfffffffc00f08947 */ /* 0x010fea000383ffff */
[----:B------:R-:W-:Y:S05]  /*46a0*/  BRA `(.L_x_85) ;  /* 0x00000000000c7947 */ /* 0x000fea0003800000 */
.L_x_81:
[----:B------:R-:W-:-:S04]  /*46b0*/  UIADD3 UR4, UPT, UPT, UR41, 0x130, URZ ;  /* 0x0000013029047890 */ /* 0x000fc8000fffe0ff */
[----:B------:R-:W-:-:S09]  /*46c0*/  UPRMT UR4, UR69, 0x654, UR4 ;  /* 0x0000065445047896 */ /* 0x000fd20008000004 */
[----:B------:R-:W-:Y:S03]  /*46d0*/  SYNCS.ARRIVE.TRANS64.RED.A1T0 RZ, [UR4], RZ ;  /* 0x000000ffffff79a7 */ /* 0x000fe60008100404 */
.L_x_85:
[----:B-12---:R-:W-:Y:S01]  /*46e0*/  SHF.L.U32 R2, RZ, 0x1f, RZ ;  /* 0x0000001fff027819 */ /* 0x006fe200000006ff */
[----:B------:R-:W-:Y:S01]  /*46f0*/  UIADD3 UR4, UPT, UPT, UR41, 0x130, URZ ;  /* 0x0000013029047890 */ /* 0x000fe2000fffe0ff */
[----:B------:R-:W-:Y:S02]  /*4700*/  PLOP3.LUT P0, PT, PT, PT, UP1, 0x80, 0x8 ;  /* 0x000000000008781c */ /* 0x000fe40003f0f018 */
[----:B------:R-:W1:Y:S02]  /*4710*/  SYNCS.PHASECHK.TRANS64.TRYWAIT P1, [UR41+0x130], R2 ;  /* 0x00013002ff0075a7 */ /* 0x000e640008021129 */
[----:B-1----:R-:W-:Y:S09]  /*4720*/  @!P1 BRA `(.L_x_87) ;  /* 0x0000005400009947 */ /* 0x002ff20003800000 */
.L_x_188:
[----:B------:R-:W-:Y:S01]  /*4730*/  @!UP1 UPRMT UR4, UR69, 0x654, UR4 ;  /* 0x0000065445049896 */ /* 0x000fe20008000004 */
[----:B------:R-:W-:Y:S01]  /*4740*/  UMOV UR5, 0xffff ;  /* 0x0000ffff00057882 */ /* 0x000fe20000000000 */
[----:B------:R-:W-:-:S07]  /*4750*/  UMOV UR6, 0x1 ;  /* 0x0000000100067882 */ /* 0x000fce0000000000 */
[----:B------:R-:W-:Y:S01]  /*4760*/  @!P0 SYNCS.ARRIVE.TRANS64.RED.A1T0 RZ, [UR4], RZ ;  /* 0x000000ffffff89a7 */ /* 0x000fe20008100404 */
[----:B------:R-:W-:Y:S01]  /*4770*/  NOP ;  /* 0x0000000000007918 */ /* 0x000fe20000000000 */
[----:B-1----:R-:W1:Y:S01]  /*4780*/  LDS R0, [UR8+0x14] ;  /* 0x00001408ff007984 */ /* 0x002e620008000800 */
[----:B------:R-:W-:-:S04]  /*4790*/  ULOP3.LUT UR4, UR67, 0xffff, URZ, 0xc0, !UPT ;  /* 0x0000ffff43047892 */ /* 0x000fc8000f8ec0ff */
[----:B------:R-:W-:-:S04]  /*47a0*/  USHF.R.U32.HI UR4, URZ, 0x5, UR4 ;  /* 0x00000005ff047899 */ /* 0x000fc80008011604 */
[----:B------:R-:W-:Y:S02]  /*47b0*/  USHF.L.U32 UR5, UR5, UR4, URZ ;  /* 0x0000000405057299 */ /* 0x000fe400080006ff */
[----:B------:R-:W-:-:S04]  /*47c0*/  USHF.L.U32 UR4, UR6, UR4, URZ ;  /* 0x0000000406047299 */ /* 0x000fc800080006ff */
[----:B-1----:R-:W-:-:S04]  /*47d0*/  LOP3.LUT R0, R0, UR5, RZ, 0xc0, !PT ;  /* 0x0000000500007c12 */ /* 0x002fc8000f8ec0ff */
[----:B------:R-:W-:-:S13]  /*47e0*/  ISETP.NE.AND P0, PT, R0, UR5, PT ;  /* 0x0000000500007c0c */ /* 0x000fda000bf05270 */
[----:B------:R-:W-:Y:S05]  /*47f0*/  @P0 BRA `(.L_x_88) ;  /* 0x0000000000580947 */ /* 0x000fea0003800000 */
[----:B------:R-:W1:Y:S02]  /*4800*/  LDS R0, [UR8+0x18] ;  /* 0x00001808ff007984 */ /* 0x000e640008000800 */
[----:B-1----:R-:W-:-:S04]  /*4810*/  LOP3.LUT R0, R0, UR4, RZ, 0xc0, !PT ;  /* 0x0000000400007c12 */ /* 0x002fc8000f8ec0ff */
[----:B------:R-:W-:-:S13]  /*4820*/  ISETP.NE.AND P0, PT, R0, UR4, PT ;  /* 0x0000000400007c0c */ /* 0x000fda000bf05270 */
[----:B------:R-:W-:Y:S05]  /*4830*/  @P0 BRA `(.L_x_89) ;  /* 0x00000000003c0947 */ /* 0x000fea0003800000 */
[----:B------:R-:W1:Y:S01]  /*4840*/  S2R R2, SR_LANEID ;  /* 0x0000000000027919 */ /* 0x000e620000000000 */
[----:B------:R-:W-:-:S06]  /*4850*/  ULOP3.LUT UR5, URZ, UR5, URZ, 0x33, !UPT ;  /* 0x00000005ff057292 */ /* 0x000fcc000f8e33ff */
[----:B------:R-:W-:-:S04]  /*4860*/  IMAD.U32 R0, RZ, RZ, UR5 ;  /* 0x00000005ff007e24 */ /* 0x000fc8000f8e00ff */
[----:B------:R2:W4:Y:S02]  /*4870*/  REDUX UR7, R0 ;  /* 0x00000000000773c4 */ /* 0x0005240000000000 */
[----:B------:R1:W-:Y:S01]  /*4880*/  UTCATOMSWS.AND URZ, UR5 ;  /* 0x0000000500ff79e3 */ /* 0x0003e20008000000 */
[----:B--2---:R-:W-:Y:S01]  /*4890*/  LOP3.LUT R0, RZ, UR4, RZ, 0x33, !PT ;  /* 0x00000004ff007c12 */ /* 0x004fe2000f8e33ff */
[----:B------:R-:W-:Y:S02]  /*48a0*/  VOTEU.ANY UR4, UPT, PT ;  /* 0x0000000000047886 */ /* 0x000fe400038e0100 */
[----:B------:R-:W-:Y:S02]  /*48b0*/  UFLO.U32 UR4, UR4 ;  /* 0x00000004000472bd */ /* 0x000fe400080e0000 */
[----:B------:R-:W2:Y:S04]  /*48c0*/  REDUX UR6, R0 ;  /* 0x00000000000673c4 */ /* 0x000ea80000000000 */
[----:B-1----:R-:W-:-:S02]  /*48d0*/  ISETP.EQ.U32.AND P0, PT, R2, UR4, PT ;  /* 0x0000000402007c0c */ /* 0x002fc4000bf02070 */
[----:B----4-:R-:W-:-:S11]  /*48e0*/  MOV R2, UR7 ;  /* 0x0000000700027c02 */ /* 0x010fd60008000f00 */
[----:B------:R1:W-:Y:S01]  /*48f0*/  @P0 ATOMS.AND RZ, [UR8+0x14], R2 ;  /* 0x00001402ffff098c */ /* 0x0003e2000a800008 */
[----:B--2---:R-:W-:-:S05]  /*4900*/  IMAD.U32 R0, RZ, RZ, UR6 ;  /* 0x00000006ff007e24 */ /* 0x004fca000f8e00ff */
[----:B------:R1:W-:Y:S01]  /*4910*/  @P0 ATOMS.AND RZ, [UR8+0x18], R0 ;  /* 0x00001800ffff098c */ /* 0x0003e2000a800008 */
[----:B------:R-:W-:Y:S05]  /*4920*/  BRA `(.L_x_90) ;  /* 0x0000000000147947 */ /* 0x000fea0003800000 */
.L_x_89:
[----:B------:R-:W-:Y:S02]  /*4930*/  MOV R2, 0x4950 ;  /* 0x0000495000027802 */ /* 0x000fe40000000f00 */
[----:B---3-5:R-:W-:Y:S05]  /*4940*/  CALL.REL.NOINC `($__internal_0_$__cuda_sm10x_tcgen05_guardrail_trap_col_being_dealloced_not_returned_by_alloc) ;  /* 0x0000005400e07944 */ /* 0x028fea0003c00000 */
[----:B------:R-:W-:Y:S05]  /*4950*/  BRA `(.L_x_90) ;  /* 0x0000000000087947 */ /* 0x000fea0003800000 */
.L_x_88:
[----:B------:R-:W-:Y:S02]  /*4960*/  MOV R2, 0x4980 ;  /* 0x0000498000027802 */ /* 0x000fe40000000f00 */
[----:B---3-5:R-:W-:Y:S05]  /*4970*/  CALL.REL.NOINC `($__internal_2_$__cuda_sm10x_tcgen05_guardrail_trap_unallocated_columns_being_dealloced) ;  /* 0x0000005400ec7944 */ /* 0x028fea0003c00000 */
.L_x_90:
[----:B------:R-:W-:Y:S01]  /*4980*/  NOP ;  /* 0x0000000000007918 */ /* 0x000fe20000000000 */
[----:B------:R-:W-:Y:S05]  /*4990*/  EXIT ;  /* 0x000000000000794d */ /* 0x000fea0003800000 */
.L_x_61:
[----:B------:R-:W-:-:S09]  /*49a0*/  UISETP.NE.OR UP0, UPT, UR21, 0x3, !UP4 ;  /* 0x000000031500788c */ /* 0x000fd2000e705670 */
[----:B------:R-:W-:Y:S05]  /*49b0*/  BRA.U UP0, `(.L_x_91) ;  /* 0x0000001100b87547 */ /* 0x000fea000b800000 */
[----:B------:R-:W2:Y:S01]  /*49c0*/  LDCU UR31, c[0x0][0x370] ;  /* 0x00006e00ff1f77ac */ /* 0x000ea20008000800 */
[----:B------:R-:W3:Y:S01]  /*49d0*/  LDC.64 R16, c[0x0][0x348] ;  /* 0x0000d200ff107b82 */ /* 0x000ee20000000a00 */
[----:B------:R-:W-:Y:S02]  /*49e0*/  HFMA2 R13, -RZ, RZ, 0, 0 ;  /* 0x00000000ff0d7431 */ /* 0x000fe400000001ff */
[----:B------:R-:W-:Y:S01]  /*49f0*/  IMAD.MOV.U32 R15, RZ, RZ, 0x1 ;  /* 0x00000001ff0f7424 */ /* 0x000fe200078e00ff */
[----:B------:R-:W2:Y:S01]  /*4a00*/  LDCU.128 UR48, c[0x0][0xb10] ;  /* 0x00016200ff3077ac */ /* 0x000ea20008000c00 */
[----:B------:R-:W-:Y:S01]  /*4a10*/  IMAD.MOV.U32 R14, RZ, RZ, RZ ;  /* 0x000000ffff0e7224 */ /* 0x000fe200078e00ff */
[----:B------:R-:W-:Y:S01]  /*4a20*/  MOV R7, 0x1000 ;  /* 0x0000100000077802 */ /* 0x000fe20000000f00 */
[----:B------:R-:W4:Y:S01]  /*4a30*/  LDCU UR30, c[0x0][0x374] ;  /* 0x00006e80ff1e77ac */ /* 0x000f220008000800 */
[----:B------:R-:W1:Y:S01]  /*4a40*/  LDC.64 R2, c[0x0][0x888] ;  /* 0x00022200ff027b82 */ /* 0x000e620000000a00 */
[----:B------:R-:W4:Y:S01]  /*4a50*/  LDCU UR15, c[0x0][0xb0c] ;  /* 0x00016180ff0f77ac */ /* 0x000f220008000800 */
[----:B------:R-:W3:Y:S06]  /*4a60*/  LDCU UR52, c[0x0][0xb20] ;  /* 0x00016400ff3477ac */ /* 0x000eec0008000800 */
[----:B------:R-:W1:Y:S01]  /*4a70*/  LDC.64 R4, c[0x0][0x890] ;  /* 0x00022400ff047b82 */ /* 0x000e620000000a00 */
[----:B------:R-:W3:Y:S01]  /*4a80*/  LDCU UR4, c[0x0][0xb30] ;  /* 0x00016600ff0477ac */ /* 0x000ee20008000800 */
[----:B------:R-:W-:Y:S01]  /*4a90*/  UMOV UR21, 0x400 ;  /* 0x0000040000157882 */ /* 0x000fe20000000000 */
[----:B--2---:R-:W-:-:S02]  /*4aa0*/  UIMAD.WIDE.U32 UR6, UR31, UR48, URZ ;  /* 0x000000301f0672a5 */ /* 0x004fc4000f8e00ff */
[----:B----4-:R-:W-:Y:S02]  /*4ab0*/  UIMAD.WIDE.U32 UR8, UR30, UR51, URZ ;  /* 0x000000331e0872a5 */ /* 0x010fe4000f8e00ff */
[----:B------:R-:W-:Y:S02]  /*4ac0*/  ULEA UR21, UR47, UR21, 0x18 ;  /* 0x000000152f157291 */ /* 0x000fe4000f8ec0ff */
[----:B------:R-:W-:Y:S02]  /*4ad0*/  UPLOP3.LUT UP2, UPT, UPT, UPT, UPT, 0x40, 0x4 ;  /* 0x000000000004789c */ /* 0x000fe40003f4e870 */
[----:B------:R-:W-:Y:S01]  /*4ae0*/  UIADD3 UR37, UPT, UPT, UR21, 0x78, URZ ;  /* 0x0000007815257890 */ /* 0x000fe2000fffe0ff */
[----:B------:R-:W-:Y:S01]  /*4af0*/  UMOV UR6, UR7 ;  /* 0x0000000700067c82 */ /* 0x000fe20008000000 */
[----:B------:R-:W-:Y:S01]  /*4b00*/  UMOV UR38, UR9 ;  /* 0x0000000900267c82 */ /* 0x000fe20008000000 */
[----:B------:R-:W-:Y:S02]  /*4b10*/  UISETP.GE.AND UP0, UPT, UR45, 0x1, UPT ;  /* 0x000000012d00788c */ /* 0x000fe4000bf06270 */
[----:B------:R-:W-:Y:S01]  /*4b20*/  UISETP.NE.AND UP4, UPT, UR45, 0x1, UPT ;  /* 0x000000012d00788c */ /* 0x000fe2000bf85270 */
[----:B------:R-:W2:Y:S01]  /*4b30*/  LDCU.64 UR22, c[0x0][0xb28] ;  /* 0x00016500ff1677ac */ /* 0x000ea20008000a00 */
[----:B------:R-:W-:-:S02]  /*4b40*/  UISETP.NE.AND UP6, UPT, UR15, 0x1, UPT ;  /* 0x000000010f00788c */ /* 0x000fc4000bfc5270 */
[----:B------:R-:W-:Y:S02]  /*4b50*/  UISETP.NE.AND UP5, UPT, UR50, 0x1, UPT ;  /* 0x000000013200788c */ /* 0x000fe4000bfa5270 */
[----:B------:R-:W-:Y:S02]  /*4b60*/  UIADD3 UR41, UPT, UPT, UR21, 0x60, URZ ;  /* 0x0000006015297890 */ /* 0x000fe4000fffe0ff */
[----:B------:R-:W-:Y:S02]  /*4b70*/  UIADD3 UR33, UPT, UPT, UR21, 0x68, URZ ;  /* 0x0000006815217890 */ /* 0x000fe4000fffe0ff */
[----:B------:R-:W-:Y:S02]  /*4b80*/  UIADD3 UR25, UPT, UPT, UR21, 0x70, URZ ;  /* 0x0000007015197890 */ /* 0x000fe4000fffe0ff */
[----:B------:R-:W-:Y:S02]  /*4b90*/  UPRMT UR37, UR47, 0x654, UR37 ;  /* 0x000006542f257896 */ /* 0x000fe40008000025 */
[----:B------:R-:W-:-:S02]  /*4ba0*/  USHF.R.U32.HI UR39, URZ, UR49, UR6 ;  /* 0x00000031ff277299 */ /* 0x000fc40008011606 */
[----:B---3--:R-:W-:Y:S02]  /*4bb0*/  USHF.R.U32.HI UR38, URZ, UR52, UR38 ;  /* 0x00000034ff267299 */ /* 0x008fe40008011626 */
[----:B------:R-:W-:-:S11]  /*4bc0*/  UISETP.NE.AND UP3, UPT, UR4, 0x1, UPT ;  /* 0x000000010400788c */ /* 0x000fd6000bf65270 */
.L_x_102:
[C---:B------:R-:W-:Y:S02]  /*4bd0*/  LEA R12, R14.reuse, UR21, 0x3 ;  /* 0x000000150e0c7c11 */ /* 0x040fe4000f8e18ff */
[----:B------:R-:W-:Y:S02]  /*4be0*/  SHF.L.U32 R0, R13, 0x1f, RZ ;  /* 0x0000001f0d007819 */ /* 0x000fe400000006ff */
[----:B------:R-:W-:Y:S02]  /*4bf0*/  LEA R8, R14, UR21, 0x4 ;  /* 0x000000150e087c11 */ /* 0x000fe4000f8e20ff */
[----:B---3--:R-:W3:Y:S02]  /*4c00*/  SYNCS.PHASECHK.TRANS64.TRYWAIT P0, [R12+URZ+0xb0], R0 ;  /* 0x0000b0000c0075a7 */ /* 0x008ee400080011ff */
[----:B---3--:R-:W-:Y:S05]  /*4c10*/  @!P0 BRA `(.L_x_92) ;  /* 0x0000004c00dc8947 */ /* 0x008fea0003800000 */
.L_x_189:
        /* <DEDUP_REMOVED lines=8> */
[----:B----4-:R-:W-:Y:S11]  /*4ca0*/  LOP3.LUT P0, RZ, R10, 0x1, RZ, 0xc0, !PT ;  /* 0x000000010aff7812 */ /* 0x010ff6000780c0ff */
[----:B------:R-:W-:Y:S02]  /*4cb0*/  @!UPT UIADD3 URZ, UPT, UPT, URZ, URZ, URZ ;  /* 0x000000fffffff290 */ /* 0x000fe4000fffe0ff */
[----:B-1----:R-:W-:Y:S01]  /*4cc0*/  VOTEU.ANY UP1, P0 ;  /* 0x0000000000ff7886 */ /* 0x002fe20000020100 */
[----:B------:R-:W-:Y:S11]  /*4cd0*/  PLOP3.LUT P0, PT, PT, PT, UP1, 0x80, 0x8 ;  /* 0x000000000008781c */ /* 0x000ff60003f0f018 */
[----:B------:R-:W-:Y:S02]  /*4ce0*/  @!UPT UIADD3 URZ, UPT, UPT, URZ, URZ, URZ ;  /* 0x000000fffffff290 */ /* 0x000fe4000fffe0ff */
[----:B---3--:R-:W-:Y:S02]  /*4cf0*/  @P0 SHF.R.U32.HI R0, RZ, 0x10, R9 ;  /* 0x00000010ff000819 */ /* 0x008fe40000011609 */
[----:B------:R-:W-:Y:S02]  /*4d00*/  @P0 MOV R6, R8 ;  /* 0x0000000800060202 */ /* 0x000fe40000000f00 */
[----:B------:R-:W-:Y:S01]  /*4d10*/  @P0 R2UR UR4, R0 ;  /* 0x00000000000402ca */ /* 0x000fe200000e0000 */
[----:B------:R-:W-:Y:S01]  /*4d20*/  VIADD R0, R12, 0xc0 ;  /* 0x000000c00c007836 */ /* 0x000fe20000000000 */
[----:B------:R-:W-:Y:S02]  /*4d30*/  @P0 LOP3.LUT R8, R9, 0xffff, RZ, 0xc0, !PT ;  /* 0x0000ffff09080812 */ /* 0x000fe400078ec0ff */
[----:B------:R-:W-:Y:S02]  /*4d40*/  @P0 R2UR UR6, R6 ;  /* 0x00000000060602ca */ /* 0x000fe400000e0000 */
[----:B------:R-:W-:Y:S02]  /*4d50*/  PRMT R0, RZ, 0x654, R0 ;  /* 0x00000654ff007816 */ /* 0x000fe40000000000 */
[----:B------:R-:W-:Y:S02]  /*4d60*/  @P0 R2UR UR5, R8 ;  /* 0x00000000080502ca */ /* 0x000fe400000e0000 */
[----:B------:R1:W-:Y:S03]  /*4d70*/  SYNCS.ARRIVE.TRANS64.RED.A1T0 RZ, [R0+URZ], RZ ;  /* 0x000000ff00ff79a7 */ /* 0x0003e600081004ff */
[----:B------:R-:W-:Y:S04]  /*4d80*/  @UP1 UMOV UR29, UR4 ;  /* 0x00000004001d1c82 */ /* 0x000fe80008000000 */
[----:B------:R-:W-:Y:S04]  /*4d90*/  @UP1 UMOV UR14, UR6 ;  /* 0x00000006000e1c82 */ /* 0x000fe80008000000 */
[----:B------:R-:W-:Y:S01]  /*4da0*/  @UP1 UMOV UR13, UR5 ;  /* 0x00000005000d1c82 */ /* 0x000fe20008000000 */
[----:B------:R-:W-:Y:S05]  /*4db0*/  BRA.U !UP0, `(.L_x_93) ;  /* 0x0000000108a47547 */ /* 0x000fea000b800000 */
[----:B------:R-:W-:Y:S02]  /*4dc0*/  UIMAD.WIDE.U32 UR16, UR13, UR51, URZ ;  /* 0x000000330d1072a5 */ /* 0x000fe4000f8e00ff */
[----:B------:R-:W-:Y:S02]  /*4dd0*/  UIMAD.WIDE.U32 UR18, UR14, UR48, URZ ;  /* 0x000000300e1272a5 */ /* 0x000fe4000f8e00ff */
[----:B------:R-:W-:Y:S02]  /*4de0*/  USEL UR4, UR30, UR38, !UP5 ;  /* 0x000000261e047287 */ /* 0x000fe4000e800000 */
[----:B------:R-:W-:Y:S02]  /*4df0*/  USEL UR7, UR31, UR39, !UP6 ;  /* 0x000000271f077287 */ /* 0x000fe4000f000000 */
[----:B--2---:R-:W-:Y:S02]  /*4e00*/  UIMAD.WIDE.U32 UR8, UR4, UR22, URZ ;  /* 0x00000016040872a5 */ /* 0x004fe4000f8e00ff */
[----:B------:R-:W-:Y:S01]  /*4e10*/  UIMAD.WIDE.U32 UR10, UR7, UR22, URZ ;  /* 0x00000016070a72a5 */ /* 0x000fe2000f8e00ff */
[----:B------:R-:W-:Y:S02]  /*4e20*/  UMOV UR5, UR17 ;  /* 0x0000001100057c82 */ /* 0x000fe40008000000 */
[----:B------:R-:W-:Y:S03]  /*4e30*/  USHF.R.U32.HI UR6, URZ, UR52, UR5 ;  /* 0x00000034ff067299 */ /* 0x000fe60008011605 */
[----:B------:R-:W-:Y:S01]  /*4e40*/  UMOV UR5, UR19 ;  /* 0x0000001300057c82 */ /* 0x000fe20008000000 */
[----:B------:R-:W-:Y:S02]  /*4e50*/  USEL UR6, UR13, UR6, !UP5 ;  /* 0x000000060d067287 */ /* 0x000fe4000e800000 */
[----:B------:R-:W-:Y:S03]  /*4e60*/  USHF.R.U32.HI UR12, URZ, UR49, UR5 ;  /* 0x00000031ff0c7299 */ /* 0x000fe60008011605 */
[----:B------:R-:W-:Y:S02]  /*4e70*/  UMOV UR5, UR9 ;  /* 0x0000000900057c82 */ /* 0x000fe40008000000 */
[----:B------:R-:W-:Y:S03]  /*4e80*/  @UP4 USHF.R.U32.HI UR4, URZ, UR23, UR5 ;  /* 0x00000017ff044299 */ /* 0x000fe60008011605 */
[----:B------:R-:W-:Y:S01]  /*4e90*/  UMOV UR5, UR11 ;  /* 0x0000000b00057c82 */ /* 0x000fe20008000000 */
[----:B------:R-:W-:Y:S02]  /*4ea0*/  UIMAD UR4, UR45, UR4, URZ ;  /* 0x000000042d0472a4 */ /* 0x000fe4000f8e02ff */
[----:B------:R-:W-:Y:S02]  /*4eb0*/  @UP4 USHF.R.U32.HI UR7, URZ, UR23, UR5 ;  /* 0x00000017ff074299 */ /* 0x000fe40008011605 */
[----:B------:R-:W-:Y:S02]  /*4ec0*/  UIMAD.WIDE.U32 UR10, UR6, UR22, URZ ;  /* 0x00000016060a72a5 */ /* 0x000fe4000f8e00ff */
[----:B------:R-:W-:Y:S02]  /*4ed0*/  USEL UR5, UR14, UR12, !UP6 ;  /* 0x0000000c0e057287 */ /* 0x000fe4000f000000 */
[----:B------:R-:W-:Y:S02]  /*4ee0*/  UIMAD UR8, UR45, UR7, URZ ;  /* 0x000000072d0872a4 */ /* 0x000fe4000f8e02ff */
[----:B------:R-:W-:Y:S03]  /*4ef0*/  UISETP.GE.AND UP0, UPT, UR6, UR4, UPT ;  /* 0x000000040600728c */ /* 0x000fe6000bf06270 */
[----:B------:R-:W-:Y:S01]  /*4f00*/  UMOV UR4, UR11 ;  /* 0x0000000b00047c82 */ /* 0x000fe20008000000 */
[----:B------:R-:W-:Y:S02]  /*4f10*/  UISETP.GE.OR UP0, UPT, UR5, UR8, UP0 ;  /* 0x000000080500728c */ /* 0x000fe40008706670 */
[----:B------:R-:W-:Y:S02]  /*4f20*/  USHF.R.U32.HI UR4, URZ, UR23, UR4 ;  /* 0x00000017ff047299 */ /* 0x000fe40008011604 */
[----:B------:R-:W-:Y:S02]  /*4f30*/  UIMAD.WIDE.U32 UR8, UR5, UR22, URZ ;  /* 0x00000016050872a5 */ /* 0x000fe4000f8e00ff */
[----:B------:R-:W-:Y:S04]  /*4f40*/  USEL UR10, UR6, UR4, !UP4 ;  /* 0x00000004060a7287 */ /* 0x000fe8000e000000 */
[----:B------:R-:W-:Y:S01]  /*4f50*/  UIADD3 UR11, UPT, UPT, -UR10, URZ, URZ ;  /* 0x000000ff0a0b7290 */ /* 0x000fe2000fffe1ff */
[----:B------:R-:W-:Y:S02]  /*4f60*/  @!UP0 UMOV UR4, UR9 ;  /* 0x0000000900048c82 */ /* 0x000fe40008000000 */
[----:B------:R-:W-:Y:S02]  /*4f70*/  @!UP0 USHF.R.U32.HI UR4, URZ, UR23, UR4 ;  /* 0x00000017ff048299 */ /* 0x000fe40008011604 */
[----:B------:R-:W-:Y:S02]  /*4f80*/  UIMAD UR8, UR45, UR11, UR6 ;  /* 0x0000000b2d0872a4 */ /* 0x000fe4000f8e0206 */
[----:B------:R-:W-:Y:S04]  /*4f90*/  @!UP0 USEL UR4, UR5, UR4, !UP4 ;  /* 0x0000000405048287 */ /* 0x000fe8000e000000 */
[----:B------:R-:W-:Y:S02]  /*4fa0*/  @!UP0 UIMAD UR7, UR7, UR8, UR4 ;  /* 0x00000008070782a4 */ /* 0x000fe4000f8e0204 */
[----:B------:R-:W-:Y:S02]  /*4fb0*/  @!UP0 UIADD3 UR9, UPT, UPT, UR10, -UR4, URZ ;  /* 0x800000040a098290 */ /* 0x000fe4000fffe0ff */
[----:B------:R-:W-:Y:S02]  /*4fc0*/  UIADD3 UR8, UPT, UPT, -UR6, URZ, URZ ;  /* 0x000000ff06087290 */ /* 0x000fe4000fffe1ff */
[----:B------:R-:W-:Y:S02]  /*4fd0*/  UIADD3 UR4, UPT, UPT, -UR5, URZ, URZ ;  /* 0x000000ff05047290 */ /* 0x000fe4000fffe1ff */
[----:B------:R-:W-:Y:S03]  /*4fe0*/  @!UP0 UIMAD UR6, UR9, UR45, UR5 ;  /* 0x0000002d090682a4 */ /* 0x000fe6000f8e0205 */
[----:B------:R-:W-:Y:S01]  /*4ff0*/  @!UP0 UMOV UR5, UR7 ;  /* 0x0000000700058c82 */ /* 0x000fe20008000000 */
[----:B------:R-:W-:Y:S02]  /*5000*/  UIMAD UR7, UR15, UR4, UR14 ;  /* 0x000000040f0772a4 */ /* 0x000fe4000f8e020e */
[----:B------:R-:W-:Y:S02]  /*5010*/  UIMAD UR4, UR50, UR8, UR13 ;  /* 0x00000008320472a4 */ /* 0x000fe4000f8e020d */
[----:B------:R-:W-:Y:S02]  /*5020*/  UIMAD UR14, UR5, UR15, UR7 ;  /* 0x0000000f050e72a4 */ /* 0x000fe4000f8e0207 */
[----:B------:R-:W-:Y:S11]  /*5030*/  UIMAD UR13, UR6, UR50, UR4 ;  /* 0x00000032060d72a4 */ /* 0x000ff6000f8e0204 */
[----:B------:R-:W-:Y:S01]  /*5040*/  @!UPT UIADD3 URZ, UPT, UPT, URZ, URZ, URZ ;  /* 0x000000fffffff290 */ /* 0x000fe2000fffe0ff */
.L_x_93:
[----:B------:R-:W3:Y:S01]  /*5050*/  @!UP3 LDCU.128 UR8, c[0x0][0xb10] ;  /* 0x00016200ff08b7ac */ /* 0x000ee20008000c00 */
[C---:B------:R-:W-:Y:S02]  /*5060*/  ISETP.NE.U32.AND P1, PT, R4.reuse, RZ, PT ;  /* 0x000000ff0400720c */ /* 0x040fe40003f25070 */
[----:B------:R-:W-:Y:S02]  /*5070*/  ISETP.NE.U32.AND P0, PT, R4, RZ, PT ;  /* 0x000000ff0400720c */ /* 0x000fe40003f05070 */
[C---:B------:R-:W-:Y:S02]  /*5080*/  ISETP.NE.AND.EX P1, PT, R5.reuse, RZ, PT, P1 ;  /* 0x000000ff0500720c */ /* 0x040fe40003f25310 */
[----:B------:R-:W-:Y:S01]  /*5090*/  ISETP.NE.AND.EX P0, PT, R5, RZ, PT, P0 ;  /* 0x000000ff0500720c */ /* 0x000fe20003f05300 */
[----:B------:R-:W4:Y:S01]  /*50a0*/  @!UP3 LDCU UR5, c[0x0][0xb0c] ;  /* 0x00016180ff05b7ac */ /* 0x000f220008000800 */
[----:B------:R-:W-:Y:S01]  /*50b0*/  SHF.L.U32 R9, R15, 0x1f, RZ ;  /* 0x0000001f0f097819 */ /* 0x000fe200000006ff */
[----:B------:R-:W-:Y:S02]  /*50c0*/  USHF.L.U32 UR42, UR20, 0x7, URZ ;  /* 0x00000007142a7899 */ /* 0x000fe400080006ff */
[----:B------:R-:W-:Y:S02]  /*50d0*/  USHF.L.U32 UR43, UR24, 0x6, URZ ;  /* 0x00000006182b7899 */ /* 0x000fe400080006ff */
[----:B---3--:R-:W-:Y:S07]  /*50e0*/  UIMAD.WIDE.U32 UR6, UR14, UR8, URZ ;  /* 0x000000080e0672a5 */ /* 0x008fee000f8e00ff */
[----:B------:R-:W-:Y:S01]  /*50f0*/  @!UP3 UMOV UR4, UR7 ;  /* 0x000000070004bc82 */ /* 0x000fe20008000000 */
[----:B----4-:R-:W-:Y:S02]  /*5100*/  @!UP3 UISETP.NE.AND UP0, UPT, UR5, 0x1, UPT ;  /* 0x000000010500b88c */ /* 0x010fe4000bf05270 */
[----:B------:R-:W-:Y:S02]  /*5110*/  @!UP3 USHF.R.U32.HI UR4, URZ, UR9, UR4 ;  /* 0x00000009ff04b299 */ /* 0x000fe40008011604 */
[----:B------:R-:W-:Y:S02]  /*5120*/  UIMAD.WIDE.U32 UR6, UR13, UR11, URZ ;  /* 0x0000000b0d0672a5 */ /* 0x000fe4000f8e00ff */
[----:B------:R-:W-:Y:S02]  /*5130*/  @!UP3 USEL UR8, UR14, UR4, !UP0 ;  /* 0x000000040e08b287 */ /* 0x000fe4000c000000 */
[----:B------:R-:W-:Y:S03]  /*5140*/  @!UP3 UISETP.NE.AND UP0, UPT, UR10, 0x1, UPT ;  /* 0x000000010a00b88c */ /* 0x000fe6000bf05270 */
[----:B------:R-:W-:Y:S02]  /*5150*/  @!UP3 UMOV UR6, UR7 ;  /* 0x000000070006bc82 */ /* 0x000fe40008000000 */
[----:B------:R-:W3:Y:S02]  /*5160*/  @!UP3 LDCU UR4, c[0x0][0xb20] ;  /* 0x00016400ff04b7ac */ /* 0x000ee40008000800 */
[----:B---3--:R-:W-:Y:S04]  /*5170*/  @!UP3 USHF.R.U32.HI UR6, URZ, UR4, UR6 ;  /* 0x00000004ff06b299 */ /* 0x008fe80008011606 */
[----:B------:R-:W-:Y:S04]  /*5180*/  @!UP3 USEL UR6, UR13, UR6, !UP0 ;  /* 0x000000060d06b287 */ /* 0x000fe8000c000000 */
[----:B------:R-:W-:Y:S02]  /*5190*/  @!UP3 UIADD3 UR4, UPT, UPT, -UR8, UR6, URZ ;  /* 0x000000060804b290 */ /* 0x000fe4000fffe1ff */
[----:B------:R-:W-:Y:S02]  /*51a0*/  @!UP3 UIADD3 UR6, UPT, UPT, UR8, -UR6, URZ ;  /* 0x800000060806b290 */ /* 0x000fe4000fffe0ff */
[----:B------:R-:W-:Y:S02]  /*51b0*/  @!UP3 UIMAD UR14, UR4, UR5, UR14 ;  /* 0x00000005040eb2a4 */ /* 0x000fe4000f8e020e */
[----:B------:R-:W-:Y:S01]  /*51c0*/  @!UP3 UIMAD UR13, UR6, UR10, UR13 ;  /* 0x0000000a060db2a4 */ /* 0x000fe2000f8e020d */
[----:B------:R-:W-:Y:S11]  /*51d0*/  BRA.U UP2, `(.L_x_94) ;  /* 0x0000000102107547 */ /* 0x000ff6000b800000 */
[----:B------:R-:W-:Y:S04]  /*51e0*/  MOV R6, UR46 ;  /* 0x0000002e00067c02 */ /* 0x000fe80008000f00 */
[----:B------:R-:W-:Y:S04]  /*51f0*/  SHF.L.U32 R6, R6, 0x1f, RZ ;  /* 0x0000001f06067819 */ /* 0x000fe800000006ff */
[----:B------:R-:W3:Y:S02]  /*5200*/  SYNCS.PHASECHK.TRANS64.TRYWAIT P2, [UR21+0xa8], R6 ;  /* 0x0000a806ff0075a7 */ /* 0x000ee40008041115 */
[----:B---3--:R-:W-:Y:S05]  /*5210*/  @!P2 BRA `(.L_x_95) ;  /* 0x000000480070a947 */ /* 0x008fea0003800000 */
.L_x_94:
[----:B------:R-:W-:Y:S05]  /*5220*/  @!P1 BRA `(.L_x_96) ;  /* 0x0000000000309947 */ /* 0x000fea0003800000 */
[----:B------:R-:W-:Y:S01]  /*5230*/  ISETP.NE.U32.AND P1, PT, R2, RZ, PT ;  /* 0x000000ff0200720c */ /* 0x000fe20003f25070 */
[----:B------:R-:W3:Y:S01]  /*5240*/  LDCU.64 UR4, c[0x0][0x358] ;  /* 0x00006b00ff0477ac */ /* 0x000ee20008000a00 */
[----:B------:R-:W-:Y:S02]  /*5250*/  IMAD.MOV.U32 R50, RZ, RZ, 0x1 ;  /* 0x00000001ff327424 */ /* 0x000fe400078e00ff */
[----:B------:R-:W-:Y:S11]  /*5260*/  ISETP.NE.AND.EX P1, PT, R3, RZ, PT, P1 ;  /* 0x000000ff0300720c */ /* 0x000ff60003f25310 */
[----:B------:R-:W-:Y:S02]  /*5270*/  @!UPT UIADD3 URZ, UPT, UPT, URZ, URZ, URZ ;  /* 0x000000fffffff290 */ /* 0x000fe4000fffe0ff */
[----:B------:R-:W4:Y:S01]  /*5280*/  @P1 LDC.64 R10, c[0x0][0x888] ;  /* 0x00022200ff0a1b82 */ /* 0x000f220000000a00 */
[----:B-1----:R-:W-:Y:S04]  /*5290*/  @P1 IMAD R0, R4, UR36, RZ ;  /* 0x0000002404001c24 */ /* 0x002fe8000f8e02ff */
[----:B----4-:R-:W-:Y:S04]  /*52a0*/  @P1 IMAD.WIDE R10, R0, 0x4, R10 ;  /* 0x00000004000a1825 */ /* 0x010fe800078e020a */
[----:B------:R-:W-:Y:S01]  /*52b0*/  HFMA2 R0, -RZ, RZ, 0, 5.9604644775390625e-08 ;  /* 0x00000001ff007431 */ /* 0x000fe200000001ff */
[----:B---3-5:R3:W5:Y:S04]  /*52c0*/  @P1 LDG.E R27, desc[UR4][R10.64] ;  /* 0x000000040a1b1981 */ /* 0x028768000c1e1900 */
[----:B------:R-:W-:Y:S01]  /*52d0*/  @!P1 PRMT R50, R0, 0x7610, R50 ;  /* 0x0000761000329816 */ /* 0x000fe20000000032 */
[----:B---3--:R-:W4:Y:S06]  /*52e0*/  @!P1 LDC R27, c[0x0][0x880] ;  /* 0x00022000ff1b9b82 */ /* 0x008f2c0000000800 */
.L_x_96:
[----:B----45:R-:W-:Y:S01]  /*52f0*/  @!P0 FSETP.EQ.AND P1, PT, R27, RZ, PT ;  /* 0x000000ff1b00820b */ /* 0x030fe20003f22000 */
[----:B------:R-:W-:Y:S01]  /*5300*/  @!UPT UIADD3 URZ, UPT, UPT, URZ, URZ, URZ ;  /* 0x000000fffffff290 */ /* 0x000fe2000fffe0ff */
[----:B------:R-:W-:Y:S11]  /*5310*/  @!P0 BRA `(.L_x_97) ;  /* 0x0000000000188947 */ /* 0x000ff60003800000 */
[----:B------:R-:W-:Y:S02]  /*5320*/  LOP3.LUT P0, RZ, R50, 0xff, RZ, 0xc0, !PT ;  /* 0x000000ff32ff7812 */ /* 0x000fe4000780c0ff */
[----:B------:R-:W-:Y:S04]  /*5330*/  ISETP.NE.U32.AND P1, PT, R2, RZ, PT ;  /* 0x000000ff0200720c */ /* 0x000fe80003f25070 */
[----:B------:R-:W-:Y:S04]  /*5340*/  ISETP.NE.AND.EX P1, PT, R3, RZ, PT, P1 ;  /* 0x000000ff0300720c */ /* 0x000fe80003f25310 */
[----:B------:R-:W-:Y:S03]  /*5350*/  PLOP3.LUT P1, PT, P1, PT, PT, 0x8, 0x80 ;  /* 0x000000000080781c */ /* 0x000fe60000f2e170 */
[----:B------:R-:W-:Y:S11]  /*5360*/  @P0 FSETP.EQ.AND P1, PT, R27, RZ, PT ;  /* 0x000000ff1b00020b */ /* 0x000ff60003f22000 */
[----:B------:R-:W-:Y:S02]  /*5370*/  @!UPT UIADD3 URZ, UPT, UPT, URZ, URZ, URZ ;  /* 0x000000fffffff290 */ /* 0x000fe4000fffe0ff */
.L_x_97:
[----:B------:R-:W3:Y:S01]  /*5380*/  SYNCS.PHASECHK.TRANS64.TRYWAIT P2, [UR21+0x80], R9 ;  /* 0x00008009ff0075a7 */ /* 0x000ee20008041115 */
[----:B------:R-:W-:Y:S04]  /*5390*/  ELECT P0, URZ, PT ;  /* 0x0000000000ff782f */ /* 0x000fe80003800000 */
[----:B------:R-:W-:Y:S11]  /*53a0*/  PLOP3.LUT P1, PT, P1, P0, PT, 0xf2, 0x2f ;  /* 0x00000000002f781c */ /* 0x000ff60000f21e72 */
[----:B------:R-:W-:Y:S02]  /*53b0*/  @!UPT UIADD3 URZ, UPT, UPT, URZ, URZ, URZ ;  /* 0x000000fffffff290 */ /* 0x000fe4000fffe0ff */
[----:B------:R-:W-:Y:S05]  /*53c0*/  @!P1 IADD3 R8, P0, PT, R16, 0x580, RZ ;  /* 0x0000058010089810 */ /* 0x000fea0007f1e0ff */
[----:B-1----:R-:W-:Y:S01]  /*53d0*/  @!P1 IMAD.X R6, RZ, RZ, R17, P0 ;  /* 0x000000ffff069224 */ /* 0x002fe200000e0611 */
[----:B---3--:R-:W-:Y:S07]  /*53e0*/  @!P2 BRA `(.L_x_98) ;  /* 0x000000480014a947 */ /* 0x008fee0003800000 */
.L_x_192:
[----:B------:R-:W-:Y:S01]  /*53f0*/  @!P1 R2UR UR5, R8 ;  /* 0x00000000080592ca */ /* 0x000fe200000e0000 */
[----:B------:R-:W-:Y:S01]  /*5400*/  VOTEU.ALL UP0, P1 ;  /* 0x0000000000ff7886 */ /* 0x000fe20000800000 */
[----:B------:R-:W-:Y:S01]  /*5410*/  @!P1 R2UR UR4, R6 ;  /* 0x00000000060492ca */ /* 0x000fe200000e0000 */
[----:B------:R-:W-:Y:S01]  /*5420*/  UMOV UR16, 0x0 ;  /* 0x0000000000107882 */ /* 0x000fe20000000000 */
[----:B------:R-:W-:Y:S01]  /*5430*/  UMOV UR17, 0x10000000 ;  /* 0x1000000000117882 */ /* 0x000fe20000000000 */
[----:B------:R-:W-:Y:S01]  /*5440*/  UMOV UR44, UR36 ;  /* 0x00000024002c7c82 */ /* 0x000fe20008000000 */
[----:B------:R-:W-:Y:S01]  /*5450*/  @!UP0 UIADD3 UR40, UPT, UPT, UR21, 0x200, URZ ;  /* 0x0000020015288890 */ /* 0x000fe2000fffe0ff */
[----:B-1----:R-:W-:Y:S01]  /*5460*/  @!P1 IMAD.MOV.U32 R0, RZ, RZ, 0x1000 ;  /* 0x00001000ff009424 */ /* 0x002fe200078e00ff */
[----:B------:R-:W-:Y:S01]  /*5470*/  @!UP0 UIADD3 UR10, UPT, UPT, UR42, 0x40, URZ ;  /* 0x000000402a0a8890 */ /* 0x000fe2000fffe0ff */
[----:B------:R-:W-:Y:S01]  /*5480*/  @!P1 IADD3 R8, P0, PT, R16, 0x580, RZ ;  /* 0x0000058010089810 */ /* 0x000fe20007f1e0ff */
[----:B------:R-:W-:Y:S01]  /*5490*/  @!UP0 UIADD3 UR8, UPT, UPT, UR21, 0xa00, URZ ;  /* 0x00000a0015088890 */ /* 0x000fe2000fffe0ff */
[----:B------:R-:W-:Y:S02]  /*54a0*/  VOTEU.ALL UP0, P1 ;  /* 0x0000000000ff7886 */ /* 0x000fe40000800000 */
[----:B------:R-:W-:Y:S01]  /*54b0*/  IMAD.U32 R10, RZ, RZ, UR5 ;  /* 0x00000005ff0a7e24 */ /* 0x000fe2000f8e00ff */
[----:B------:R-:W-:Y:S01]  /*54c0*/  UMOV UR9, UR41 ;  /* 0x0000002900097c82 */ /* 0x000fe20008000000 */
[----:B------:R-:W-:Y:S01]  /*54d0*/  IMAD.U32 R11, RZ, RZ, UR4 ;  /* 0x00000004ff0b7e24 */ /* 0x000fe2000f8e00ff */
[----:B------:R-:W-:Y:S01]  /*54e0*/  UMOV UR11, UR43 ;  /* 0x0000002b000b7c82 */ /* 0x000fe20008000000 */
[----:B------:R-:W-:Y:S01]  /*54f0*/  UMOV UR12, UR36 ;  /* 0x00000024000c7c82 */ /* 0x000fe20008000000 */
[----:B------:R-:W-:Y:S01]  /*5500*/  @!P1 R2UR UR4, R10 ;  /* 0x000000000a0492ca */ /* 0x000fe200000e0000 */
[----:B------:R-:W-:Y:S01]  /*5510*/  UPRMT UR6, UR47, 0x654, UR41 ;  /* 0x000006542f067896 */ /* 0x000fe20008000029 */
[----:B------:R-:W-:Y:S01]  /*5520*/  @!P1 R2UR UR5, R11 ;  /* 0x000000000b0592ca */ /* 0x000fe200000e0000 */
[----:B------:R-:W-:Y:S11]  /*5530*/  @!P1 IMAD.X R6, RZ, RZ, R17, P0 ;  /* 0x000000ffff069224 */ /* 0x000ff600000e0611 */
[----:B------:R-:W-:Y:S01]  /*5540*/  @!UPT UIADD3 URZ, UPT, UPT, URZ, URZ, URZ ;  /* 0x000000fffffff290 */ /* 0x000fe2000fffe0ff */
[----:B------:R1:W-:Y:S01]  /*5550*/  @!UP0 UTMALDG.3D [UR40], [UR4], desc[UR16] ;  /* 0x00001028040085b4 */ /* 0x0003e20008011000 */
[----:B------:R-:W-:Y:S05]  /*5560*/  VOTEU.ALL UP0, P1 ;  /* 0x0000000000ff7886 */ /* 0x000fea0000800000 */
[----:B------:R1:W-:Y:S01]  /*5570*/  @!UP0 UTMALDG.3D [UR8], [UR4], desc[UR16] ;  /* 0x00001008040085b4 */ /* 0x0003e20008011000 */
[----:B------:R1:W-:Y:S01]  /*5580*/  @!P1 SYNCS.ARRIVE.TRANS64.RED.A0TR RZ, [UR21+0x60], R0 ;  /* 0x00006000ffff99a7 */ /* 0x0003e20008300415 */
[----:B------:R-:W-:Y:S01]  /*5590*/  SYNCS.ARRIVE.TRANS64.RED.A1T0 RZ, [UR6], RZ ;  /* 0x000000ffffff79a7 */ /* 0x000fe20008100406 */
[----:B------:R-:W3:Y:S02]  /*55a0*/  SYNCS.PHASECHK.TRANS64.TRYWAIT P2, [UR21+0x88], R9 ;  /* 0x00008809ff0075a7 */ /* 0x000ee40008041115 */
[----:B-1-3--:R-:W-:Y:S05]  /*55b0*/  @!P2 BRA `(.L_x_99) ;  /* 0x0000004400b8a947 */ /* 0x00afea0003800000 */
.L_x_194:
        /* <DEDUP_REMOVED lines=10> */
[----:B------:R-:W-:Y:S02]  /*5660*/  @!UP0 UIADD3 UR10, UPT, UPT, UR42, 0x50, URZ ;  /* 0x000000502a0a8890 */ /* 0x000fe4000fffe0ff */
[----:B------:R-:W-:Y:S01]  /*5670*/  @!UP0 UIADD3 UR8, UPT, UPT, UR21, 0x1a00, URZ ;  /* 0x00001a0015088890 */ /* 0x000fe2000fffe0ff */
[----:B------:R-:W-:Y:S01]  /*5680*/  IMAD.U32 R10, RZ, RZ, UR5 ;  /* 0x00000005ff0a7e24 */ /* 0x000fe2000f8e00ff */
[----:B------:R-:W-:Y:S01]  /*5690*/  VOTEU.ALL UP0, P1 ;  /* 0x0000000000ff7886 */ /* 0x000fe20000800000 */
[----:B------:R-:W-:Y:S01]  /*56a0*/  IMAD.U32 R11, RZ, RZ, UR4 ;  /* 0x00000004ff0b7e24 */ /* 0x000fe2000f8e00ff */
[----:B------:R-:W-:Y:S01]  /*56b0*/  UMOV UR9, UR33 ;  /* 0x0000002100097c82 */ /* 0x000fe20008000000 */
[----:B------:R-:W-:Y:S01]  /*56c0*/  UMOV UR11, UR43 ;  /* 0x0000002b000b7c82 */ /* 0x000fe20008000000 */
[----:B------:R-:W-:Y:S01]  /*56d0*/  @!P1 R2UR UR4, R10 ;  /* 0x000000000a0492ca */ /* 0x000fe200000e0000 */
[----:B------:R-:W-:Y:S01]  /*56e0*/  UMOV UR12, UR36 ;  /* 0x00000024000c7c82 */ /* 0x000fe20008000000 */
[----:B------:R-:W-:Y:S01]  /*56f0*/  @!P1 R2UR UR5, R11 ;  /* 0x000000000b0592ca */ /* 0x000fe200000e0000 */
[----:B------:R-:W-:Y:S01]  /*5700*/  UPRMT UR6, UR47, 0x654, UR33 ;  /* 0x000006542f067896 */ /* 0x000fe20008000021 */
[----:B------:R-:W-:Y:S11]  /*5710*/  @!P1 IMAD.X R6, RZ, RZ, R17, P0 ;  /* 0x000000ffff069224 */ /* 0x000ff600000e0611 */
[----:B------:R1:W-:Y:S01]  /*5720*/  @!UP0 UTMALDG.3D [UR32], [UR4], desc[UR16] ;  /* 0x00001020040085b4 */ /* 0x0003e20008011000 */
[----:B------:R-:W-:Y:S05]  /*5730*/  VOTEU.ALL UP0, P1 ;  /* 0x0000000000ff7886 */ /* 0x000fea0000800000 */
[----:B------:R1:W-:Y:S01]  /*5740*/  @!UP0 UTMALDG.3D [UR8], [UR4], desc[UR16] ;  /* 0x00001008040085b4 */ /* 0x0003e20008011000 */
[----:B------:R1:W-:Y:S01]  /*5750*/  @!P1 SYNCS.ARRIVE.TRANS64.RED.A0TR RZ, [UR21+0x68], R0 ;  /* 0x00006800ffff99a7 */ /* 0x0003e20008300415 */
[----:B------:R-:W-:Y:S01]  /*5760*/  SYNCS.ARRIVE.TRANS64.RED.A1T0 RZ, [UR6], RZ ;  /* 0x000000ffffff79a7 */ /* 0x000fe20008100406 */
[----:B------:R-:W3:Y:S02]  /*5770*/  SYNCS.PHASECHK.TRANS64.TRYWAIT P2, [UR21+0x90], R9 ;  /* 0x00009009ff0075a7 */ /* 0x000ee40008041115 */
[----:B-1-3--:R-:W-:Y:S05]  /*5780*/  @!P2 BRA `(.L_x_100) ;  /* 0x00000044005ca947 */ /* 0x00afea0003800000 */
.L_x_196:
        /* <DEDUP_REMOVED lines=9> */
[----:B------:R-:W-:Y:S01]  /*5820*/  VIADD R14, R14, 0x1 ;  /* 0x000000010e0e7836 */ /* 0x000fe20000000000 */
        /* <DEDUP_REMOVED lines=10> */
[----:B------:R-:W-:Y:S01]  /*58d0*/  UMOV UR12, UR36 ;  /* 0x00000024000c7c82 */ /* 0x000fe20008000000 */
[----:B------:R-:W-:Y:S11]  /*58e0*/  UPRMT UR6, UR47, 0x654, UR25 ;  /* 0x000006542f067896 */ /* 0x000ff60008000019 */
[----:B------:R1:W-:Y:S01]  /*58f0*/  @!UP0 UTMALDG.3D [UR24], [UR4], desc[UR16] ;  /* 0x00001018040085b4 */ /* 0x0003e20008011000 */
[----:B------:R-:W-:Y:S05]  /*5900*/  VOTEU.ALL UP0, P1 ;  /* 0x0000000000ff7886 */ /* 0x000fea0000800000 */
[----:B------:R1:W-:Y:S01]  /*5910*/  @!UP0 UTMALDG.3D [UR8], [UR4], desc[UR16] ;  /* 0x00001008040085b4 */ /* 0x0003e20008011000 */
[----:B------:R1:W-:Y:S01]  /*5920*/  @!P1 SYNCS.ARRIVE.TRANS64.RED.A0TR RZ, [UR21+0x70], R0 ;  /* 0x00007000ffff99a7 */ /* 0x0003e20008300415 */
[----:B------:R-:W-:Y:S01]  /*5930*/  SYNCS.ARRIVE.TRANS64.RED.A1T0 RZ, [UR6], RZ ;  /* 0x000000ffffff79a7 */ /* 0x000fe20008100406 */
[----:B------:R-:W3:Y:S02]  /*5940*/  SYNCS.PHASECHK.TRANS64.TRYWAIT P0, [UR21+0x98], R9 ;  /* 0x00009809ff0075a7 */ /* 0x000ee40008001115 */
[----:B-1-3--:R-:W-:Y:S05]  /*5950*/  @!P0 BRA `(.L_x_101) ;  /* 0x0000004400008947 */ /* 0x00afea0003800000 */
.L_x_198:
[----:B------:R-:W-:Y:S01]  /*5960*/  UPLOP3.LUT UP2, UPT, UPT, UPT, UPT, 0x80, 0x8 ;  /* 0x000000000008789c */ /* 0x000fe20003f4f070 */
[----:B------:R-:W-:Y:S01]  /*5970*/  @!P1 IADD3 R6, P0, PT, R16, 0x580, RZ ;  /* 0x0000058010069810 */ /* 0x000fe20007f1e0ff */
[----:B------:R-:W-:Y:S01]  /*5980*/  UMOV UR6, 0x0 ;  /* 0x0000000000067882 */ /* 0x000fe20000000000 */
[----:B------:R-:W-:Y:S01]  /*5990*/  UMOV UR7, 0x10000000 ;  /* 0x1000000000077882 */ /* 0x000fe20000000000 */
[----:B------:R-:W-:Y:S01]  /*59a0*/  VOTEU.ALL UP0, P1 ;  /* 0x0000000000ff7886 */ /* 0x000fe20000800000 */
[----:B------:R-:W-:Y:S01]  /*59b0*/  @!P1 R2UR UR5, R6 ;  /* 0x00000000060592ca */ /* 0x000fe200000e0000 */
[----:B-1----:R-:W-:Y:S01]  /*59c0*/  @!P1 IMAD.X R0, RZ, RZ, R17, P0 ;  /* 0x000000ffff009224 */ /* 0x002fe200000e0611 */
[----:B------:R-:W-:Y:S01]  /*59d0*/  UMOV UR19, UR43 ;  /* 0x0000002b00137c82 */ /* 0x000fe20008000000 */
[----:B------:R-:W-:Y:S01]  /*59e0*/  UMOV UR20, UR36 ;  /* 0x0000002400147c82 */ /* 0x000fe20008000000 */
[----:B------:R-:W-:Y:S01]  /*59f0*/  @!UP0 UIADD3 UR18, UPT, UPT, UR42, 0x30, URZ ;  /* 0x000000302a128890 */ /* 0x000fe2000fffe0ff */
[----:B------:R-:W-:Y:S01]  /*5a00*/  R2UR UR24, R52 ;  /* 0x00000000341872ca */ /* 0x000fe200000e0000 */
[----:B------:R-:W-:Y:S01]  /*5a10*/  @!UP0 UIADD3 UR16, UPT, UPT, UR21, 0x3200, URZ ;  /* 0x0000320015108890 */ /* 0x000fe2000fffe0ff */
[----:B------:R-:W-:Y:S01]  /*5a20*/  @!P1 R2UR UR4, R0 ;  /* 0x00000000000492ca */ /* 0x000fe200000e0000 */
[----:B------:R-:W-:Y:S01]  /*5a30*/  @!UP0 UIADD3 UR17, UPT, UPT, UR21, 0x78, URZ ;  /* 0x0000007815118890 */ /* 0x000fe2000fffe0ff */
[----:B------:R-:W-:Y:S01]  /*5a40*/  ISETP.NE.AND P0, PT, R14, 0x2, PT ;  /* 0x000000020e00780c */ /* 0x000fe20003f05270 */
[----:B------:R-:W-:Y:S01]  /*5a50*/  @!UP0 UIADD3 UR10, UPT, UPT, UR42, 0x70, URZ ;  /* 0x000000702a0a8890 */ /* 0x000fe2000fffe0ff */
[----:B------:R-:W-:Y:S01]  /*5a60*/  LOP3.LUT R15, R15, 0x1, RZ, 0x3c, !PT ;  /* 0x000000010f0f7812 */ /* 0x000fe200078e3cff */
[----:B------:R-:W-:Y:S01]  /*5a70*/  @!UP0 UIADD3 UR8, UPT, UPT, UR21, 0x3a00, URZ ;  /* 0x00003a0015088890 */ /* 0x000fe2000fffe0ff */
[----:B------:R-:W-:Y:S01]  /*5a80*/  IMAD.U32 R8, RZ, RZ, UR5 ;  /* 0x00000005ff087e24 */ /* 0x000fe2000f8e00ff */
[----:B------:R-:W-:Y:S01]  /*5a90*/  VOTEU.ALL UP0, P1 ;  /* 0x0000000000ff7886 */ /* 0x000fe20000800000 */
[----:B------:R-:W-:Y:S01]  /*5aa0*/  UMOV UR11, UR43 ;  /* 0x0000002b000b7c82 */ /* 0x000fe20008000000 */
[----:B------:R-:W-:Y:S01]  /*5ab0*/  UMOV UR12, UR36 ;  /* 0x00000024000c7c82 */ /* 0x000fe20008000000 */
[----:B------:R-:W-:Y:S01]  /*5ac0*/  UMOV UR9, UR17 ;  /* 0x0000001100097c82 */ /* 0x000fe20008000000 */
[----:B------:R-:W-:Y:S01]  /*5ad0*/  SEL R0, RZ, 0x1, P0 ;  /* 0x00000001ff007807 */ /* 0x000fe20000000000 */
[----:B------:R-:W-:Y:S01]  /*5ae0*/  UIADD3 UR24, UPT, UPT, UR14, UR24, URZ ;  /* 0x000000180e187290 */ /* 0x000fe2000fffe0ff */
[----:B------:R-:W-:Y:S01]  /*5af0*/  IMAD.U32 R9, RZ, RZ, UR4 ;  /* 0x00000004ff097e24 */ /* 0x000fe2000f8e00ff */
[----:B------:R-:W-:Y:S01]  /*5b00*/  @!P1 R2UR UR4, R8 ;  /* 0x00000000080492ca */ /* 0x000fe200000e0000 */
[----:B------:R-:W-:Y:S01]  /*5b10*/  UMOV UR36, UR29 ;  /* 0x0000001d00247c82 */ /* 0x000fe20008000000 */
[----:B------:R-:W-:Y:S02]  /*5b20*/  LOP3.LUT R13, R13, R0, RZ, 0x3c, !PT ;  /* 0x000000000d0d7212 */ /* 0x000fe400078e3cff */
[----:B------:R-:W-:Y:S02]  /*5b30*/  @!P1 R2UR UR5, R9 ;  /* 0x00000000090592ca */ /* 0x000fe400000e0000 */
[----:B------:R-:W-:Y:S11]  /*5b40*/  SEL R14, R14, RZ, P0 ;  /* 0x000000ff0e0e7207 */ /* 0x000ff60000000000 */
[----:B------:R1:W-:Y:S01]  /*5b50*/  @!UP0 UTMALDG.3D [UR16], [UR4], desc[UR6] ;  /* 0x00000610040085b4 */ /* 0x0003e20008011000 */
[----:B------:R-:W-:Y:S05]  /*5b60*/  VOTEU.ALL UP0, P1 ;  /* 0x0000000000ff7886 */ /* 0x000fea0000800000 */
[----:B------:R3:W-:Y:S01]  /*5b70*/  @!UP0 UTMALDG.3D [UR8], [UR4], desc[UR6] ;  /* 0x00000608040085b4 */ /* 0x0007e20008011000 */
[----:B------:R3:W-:Y:S01]  /*5b80*/  @!P1 SYNCS.ARRIVE.TRANS64.RED.A0TR RZ, [UR21+0x78], R7 ;  /* 0x00007807ffff99a7 */ /* 0x0007e20008300415 */
[----:B------:R-:W-:Y:S01]  /*5b90*/  SYNCS.ARRIVE.TRANS64.RED.A1T0 RZ, [UR37], RZ ;  /* 0x000000ffffff79a7 */ /* 0x000fe20008100425 */
[----:B-1----:R-:W-:Y:S01]  /*5ba0*/  UIADD3 UR20, UPT, UPT, UR13, UR63, URZ ;  /* 0x0000003f0d147290 */ /* 0x002fe2000fffe0ff */
[----:B------:R-:W-:Y:S11]  /*5bb0*/  BRA.U UP1, `(.L_x_102) ;  /* 0xfffffff101047547 */ /* 0x000ff6000b83ffff */
[----:B------:R-:W-:-:S04]  /*5bc0*/  SHF.L.U32 R2, R15, 0x1f, RZ ;  /* 0x0000001f0f027819 */ /* 0x000fc800000006ff */
[----:B------:R-:W1:Y:S02]  /*5bd0*/  SYNCS.PHASECHK.TRANS64.TRYWAIT P0, [UR21+0x80], R2 ;  /* 0x00008002ff0075a7 */ /* 0x000e640008001115 */
[----:B-1----:R-:W-:Y:S05]  /*5be0*/  @!P0 BRA `(.L_x_103) ;  /* 0x0000004000748947 */ /* 0x002fea0003800000 */
.L_x_200:
[----:B------:R-:W4:Y:S02]  /*5bf0*/  SYNCS.PHASECHK.TRANS64.TRYWAIT P0, [UR21+0x88], R2 ;  /* 0x00008802ff0075a7 */ /* 0x000f240008001115 */
[----:B----4-:R-:W-:Y:S05]  /*5c00*/  @!P0 BRA `(.L_x_104) ;  /* 0x0000004000848947 */ /* 0x010fea0003800000 */
.L_x_202:
[----:B------:R-:W4:Y:S02]  /*5c10*/  SYNCS.PHASECHK.TRANS64.TRYWAIT P0, [UR21+0x90], R2 ;  /* 0x00009002ff0075a7 */ /* 0x000f240008001115 */
[----:B----4-:R-:W-:Y:S05]  /*5c20*/  @!P0 BRA `(.L_x_105) ;  /* 0x0000004000948947 */ /* 0x010fea0003800000 */
.L_x_204:
[----:B-1----:R-:W-:-:S07]  /*5c30*/  MOV R0, UR21 ;  /* 0x0000001500007c02 */ /* 0x002fce0008000f00 */
.L_x_106:
[----:B-1----:R-:W-:-:S04]  /*5c40*/  SHF.L.U32 R2, R15, 0x1f, RZ ;  /* 0x0000001f0f027819 */ /* 0x002fc800000006ff */
[----:B------:R1:W4:Y:S03]  /*5c50*/  SYNCS.PHASECHK.TRANS64.TRYWAIT P0, [R0+URZ+0x98], R2 ;  /* 0x00009802000075a7 */ /* 0x00032600080011ff */
[----:B----4-:R-:W-:Y:S05]  /*5c60*/  @!P0 NANOSLEEP.SYNCS 0x989680 ;  /* 0x009896800000895d */ /* 0x010fea0003900000 */
[----:B------:R-:W4:Y:S02]  /*5c70*/  @!P0 SYNCS.PHASECHK.TRANS64 P0, [R0+URZ+0x98], R2 ;  /* 0x00009802000085a7 */ /* 0x000f2400080010ff */
[----:B--234-:R-:W-:Y:S05]  /*5c80*/  @P0 EXIT ;  /* 0x000000000000094d */ /* 0x01cfea0003800000 */
[----:B------:R-:W-:Y:S05]  /*5c90*/  BRA `(.L_x_106) ;  /* 0xfffffffc00e87947 */ /* 0x000fea000383ffff */
.L_x_91:
[----:B------:R-:W-:-:S06]  /*5ca0*/  UISETP.GE.AND UP0, UPT, UR21, 0x4, UPT ;  /* 0x000000041500788c */ /* 0x000fcc000bf06270 */
[----:B------:R-:W-:-:S13]  /*5cb0*/  PLOP3.LUT P0, PT, PT, PT, UP0, 0x80, 0x8 ;  /* 0x000000000008781c */ /* 0x000fda0003f0f008 */
[----:B-1----:R-:W-:Y:S05]  /*5cc0*/  @!P0 EXIT ;  /* 0x000000000000894d */ /* 0x002fea0003800000 */
[----:B------:R-:W-:Y:S01]  /*5cd0*/  BAR.SYNC.DEFER_BLOCKING 0x6, 0xa0 ;  /* 0x0182800000007b1d */ /* 0x000fe20000010000 */
[----:B------:R-:W-:Y:S01]  /*5ce0*/  IMAD.SHL.U32 R49, R61, 0x10, RZ ;  /* 0x000000103d317824 */ /* 0x000fe200078e00ff */
[----:B------:R-:W-:Y:S01]  /*5cf0*/  CS2R R58, SRZ ;  /* 0x00000000003a7805 */ /* 0x000fe2000001ff00 */
[----:B------:R-:W-:Y:S02]  /*5d00*/  IMAD.SHL.U32 R5, R51, 0x200, RZ ;  /* 0x0000020033057824 */ /* 0x000fe400078e00ff */
[----:B------:R-:W-:Y:S01]  /*5d10*/  IMAD.U32 R23, R61, 0x10000, RZ ;  /* 0x000100003d177824 */ /* 0x000fe200078e00ff */
[----:B------:R-:W-:Y:S01]  /*5d20*/  UMOV UR43, 0x400 ;  /* 0x00000400002b7882 */ /* 0x000fe20000000000 */
[----:B------:R-:W-:Y:S01]  /*5d30*/  LOP3.LUT R48, R49, 0x5b0, RZ, 0xc0, !PT ;  /* 0x000005b031307812 */ /* 0x000fe200078ec0ff */
[----:B------:R-:W-:Y:S01]  /*5d40*/  ULEA UR43, UR47, UR43, 0x18 ;  /* 0x0000002b2f2b7291 */ /* 0x000fe2000f8ec0ff */
[----:B------:R-:W1:Y:S01]  /*5d50*/  LDC.64 R44, c[0x0][0x888] ;  /* 0x00022200ff2c7b82 */ /* 0x000e620000000a00 */
[----:B------:R-:W-:Y:S01]  /*5d60*/  IMAD.SHL.U32 R4, R61, 0x2, RZ ;  /* 0x000000023d047824 */ /* 0x000fe200078e00ff */
[----:B------:R-:W-:Y:S01]  /*5d70*/  LOP3.LUT R48, R48, 0x200, R5, 0xf8, !PT ;  /* 0x0000020030307812 */ /* 0x000fe200078ef805 */
[----:B------:R-:W-:Y:S01]  /*5d80*/  IMAD.SHL.U32 R5, R51, 0x200000, RZ ;  /* 0x0020000033057824 */ /* 0x000fe200078e00ff */
[C---:B------:R-:W-:Y:S01]  /*5d90*/  LOP3.LUT R6, R49.reuse, 0x40, RZ, 0xc0, !PT ;  /* 0x0000004031067812 */ /* 0x040fe200078ec0ff */
[----:B------:R-:W-:Y:S01]  /*5da0*/  UIADD3 UR4, UPT, UPT, UR43, 0x200, URZ ;  /* 0x000002002b047890 */ /* 0x000fe2000fffe0ff */
[----:B------:R-:W-:Y:S01]  /*5db0*/  LOP3.LUT P0, RZ, R49, 0x40, RZ, 0xc0, !PT ;  /* 0x0000004031ff7812 */ /* 0x000fe2000780c0ff */
[----:B------:R-:W-:Y:S01]  /*5dc0*/  IMAD.MOV.U32 R60, RZ, RZ, 0x1 ;  /* 0x00000001ff3c7424 */ /* 0x000fe200078e00ff */
[----:B------:R-:W2:Y:S01]  /*5dd0*/  LDC.64 R46, c[0x0][0x890] ;  /* 0x00022400ff2e7b82 */ /* 0x000ea20000000a00 */
[----:B------:R-:W-:Y:S01]  /*5de0*/  LOP3.LUT R5, R5, 0x200000, RZ, 0xc0, !PT ;  /* 0x0020000005057812 */ /* 0x000fe200078ec0ff */
[----:B------:R-:W-:Y:S01]  /*5df0*/  IMAD.MOV.U32 R22, RZ, RZ, RZ ;  /* 0x000000ffff167224 */ /* 0x000fe200078e00ff */
[----:B------:R-:W-:Y:S01]  /*5e00*/  LOP3.LUT R4, R6, 0x8, R4, 0xf8, !PT ;  /* 0x0000000806047812 */ /* 0x000fe200078ef804 */
[----:B------:R-:W-:Y:S01]  /*5e10*/  IMAD.MOV.U32 R56, RZ, RZ, RZ ;  /* 0x000000ffff387224 */ /* 0x000fe200078e00ff */
[----:B------:R-:W-:Y:S01]  /*5e20*/  LOP3.LUT R23, R5, 0x400000, R23, 0xf8, !PT ;  /* 0x0040000005177812 */ /* 0x000fe200078ef817 */
[----:B------:R-:W-:Y:S01]  /*5e30*/  IMAD.U32 R53, RZ, RZ, UR4 ;  /* 0x00000004ff357e24 */ /* 0x000fe2000f8e00ff */
[----:B------:R-:W3:Y:S01]  /*5e40*/  LDS R0, [UR43+0x160] ;  /* 0x0001602bff007984 */ /* 0x000ee20008000800 */
[----:B------:R-:W4:Y:S01]  /*5e50*/  LDC.64 R42, c[0x0][0x8b0] ;  /* 0x00022c00ff2a7b82 */ /* 0x000f220000000a00 */
[----:B------:R-:W-:Y:S01]  /*5e60*/  LOP3.LUT R48, R48, R4, RZ, 0xfc, !PT ;  /* 0x0000000430307212 */ /* 0x000fe200078efcff */
[----:B------:R-:W1:Y:S01]  /*5e70*/  LDCU UR60, c[0x0][0x370] ;  /* 0x00006e00ff3c77ac */ /* 0x000e620008000800 */
[----:B------:R-:W-:Y:S01]  /*5e80*/  LOP3.LUT R61, R61, 0x60, RZ, 0xc0, !PT ;  /* 0x000000603d3d7812 */ /* 0x000fe200078ec0ff */
[----:B------:R-:W1:Y:S04]  /*5e90*/  LDCU UR42, c[0x0][0xb0c] ;  /* 0x00016180ff2a77ac */ /* 0x000e680008000800 */
[----:B------:R-:W1:Y:S01]  /*5ea0*/  LDC.64 R40, c[0x0][0x8a8] ;  /* 0x00022a00ff287b82 */ /* 0x000e620000000a00 */
[----:B------:R-:W1:Y:S01]  /*5eb0*/  LDCU UR39, c[0x0][0xb30] ;  /* 0x00016600ff2777ac */ /* 0x000e620008000800 */
[----:B------:R-:W1:Y:S01]  /*5ec0*/  LDCU.64 UR54, c[0x0][0x888] ;  /* 0x00011100ff3677ac */ /* 0x000e620008000a00 */
[----:B------:R-:W1:Y:S01]  /*5ed0*/  LDCU.64 UR40, c[0x0][0xb28] ;  /* 0x00016500ff2877ac */ /* 0x000e620008000a00 */
[----:B------:R-:W1:Y:S01]  /*5ee0*/  LDCU.128 UR56, c[0x0][0xb10] ;  /* 0x00016200ff3877ac */ /* 0x000e620008000c00 */
[----:B------:R-:W1:Y:S01]  /*5ef0*/  LDCU UR53, c[0x0][0x374] ;  /* 0x00006e80ff3577ac */ /* 0x000e620008000800 */
[----:B------:R-:W-:Y:S01]  /*5f00*/  UMOV UR52, URZ ;  /* 0x000000ff00347c82 */ /* 0x000fe20008000000 */
[----:B------:R-:W-:Y:S01]  /*5f10*/  UMOV UR46, URZ ;  /* 0x000000ff002e7c82 */ /* 0x000fe20008000000 */
[----:B---3--:R-:W-:Y:S01]  /*5f20*/  IMAD.IADD R23, R0, 0x1, R23 ;  /* 0x0000000100177824 */ /* 0x008fe200078e0217 */
[----:B--2---:R-:W-:-:S07]  /*5f30*/  P2R R0, PR, RZ, 0x1 ;  /* 0x00000001ff007803 */ /* 0x004fce0000000000 */
.L_x_150:
[----:B------:R-:W-:Y:S02]  /*5f40*/  LEA R3, R56, UR43, 0x3 ;  /* 0x0000002b38037c11 */ /* 0x000fe4000f8e18ff */
[----:B------:R-:W-:Y:S02]  /*5f50*/  SHF.L.U32 R0, R58, 0x1f, RZ ;  /* 0x0000001f3a007819 */ /* 0x000fe400000006ff */
[----:B-1----:R-:W-:Y:S02]  /*5f60*/  LEA R4, R56, UR43, 0x4 ;  /* 0x0000002b38047c11 */ /* 0x002fe4000f8e20ff */
[----:B------:R-:W2:Y:S02]  /*5f70*/  SYNCS.PHASECHK.TRANS64.TRYWAIT P0, [R3+URZ+0xb0], R0 ;  /* 0x0000b000030075a7 */ /* 0x000ea400080011ff */
[----:B--2---:R-:W-:Y:S05]  /*5f80*/  @!P0 BRA `(.L_x_107) ;  /* 0x0000003c00d48947 */ /* 0x004fea0003800000 */
.L_x_205:
[----:B------:R-:W3:Y:S01]  /*5f90*/  LDS.128 R4, [R4+0x140] ;  /* 0x0001400004047984 */ /* 0x000ee20000000c00 */
[----:B------:R-:W-:Y:S01]  /*5fa0*/  UISETP.GE.AND UP0, UPT, UR45, 0x1, UPT ;  /* 0x000000012d00788c */ /* 0x000fe2000bf06270 */
[----:B------:R-:W-:Y:S01]  /*5fb0*/  @!PT LDS RZ, [RZ] ;  /* 0x00000000fffff984 */ /* 0x000fe20000000800 */
[----:B------:R-:W-:Y:S01]  /*5fc0*/  @!PT LDS RZ, [RZ] ;  /* 0x00000000fffff984 */ /* 0x000fe20000000800 */
[----:B------:R-:W-:Y:S01]  /*5fd0*/  @!PT LDS RZ, [RZ] ;  /* 0x00000000fffff984 */ /* 0x000fe20000000800 */
[----:B------:R-:W-:Y:S01]  /*5fe0*/  @!PT LDS RZ, [RZ] ;  /* 0x00000000fffff984 */ /* 0x000fe20000000800 */
[----:B------:R1:W-:Y:S06]  /*5ff0*/  MEMBAR.ALL.CTA ;  /* 0x0000000000007992 */ /* 0x0003ec0000008000 */
[----:B-1----:R-:W1:Y:S01]  /*6000*/  FENCE.VIEW.ASYNC.S ;  /* 0x00000000000073c6 */ /* 0x002e620000000000 */
[----:B---3--:R-:W-:Y:S11]  /*6010*/  LOP3.LUT P0, RZ, R6, 0x1, RZ, 0xc0, !PT ;  /* 0x0000000106ff7812 */ /* 0x008ff6000780c0ff */
[----:B------:R-:W-:Y:S02]  /*6020*/  @!UPT UIADD3 URZ, UPT, UPT, URZ, URZ, URZ ;  /* 0x000000fffffff290 */ /* 0x000fe4000fffe0ff */
[----:B-1----:R-:W-:Y:S01]  /*6030*/  VOTEU.ANY UP1, P0 ;  /* 0x0000000000ff7886 */ /* 0x002fe20000020100 */
[----:B------:R-:W-:Y:S01]  /*6040*/  PLOP3.LUT P0, PT, PT, PT, UP1, 0x80, 0x8 ;  /* 0x000000000008781c */ /* 0x000fe20003f0f018 */
[----:B------:R-:W-:Y:S11]  /*6050*/  UP2UR UR62, UPR, URZ, 0x2 ;  /* 0x00000002ff3e7883 */ /* 0x000ff60008000000 */
[----:B------:R-:W-:Y:S01]  /*6060*/  @!UPT UIADD3 URZ, UPT, UPT, URZ, URZ, URZ ;  /* 0x000000fffffff290 */ /* 0x000fe2000fffe0ff */
[----:B--2---:R-:W-:Y:S02]  /*6070*/  @P0 SHF.R.U32.HI R0, RZ, 0x10, R5 ;  /* 0x00000010ff000819 */ /* 0x004fe40000011605 */
        /* <DEDUP_REMOVED lines=12> */
[----:B------:R-:W2:Y:S01]  /*6140*/  LDCU UR12, c[0x0][0xb20] ;  /* 0x00016400ff0c77ac */ /* 0x000ea20008000800 */
[----:B------:R-:W-:Y:S02]  /*6150*/  UIMAD.WIDE.U32 UR4, UR53, UR59, URZ ;  /* 0x0000003b350472a5 */ /* 0x000fe4000f8e00ff */
[----:B------:R-:W-:Y:S02]  /*6160*/  UIMAD.WIDE.U32 UR6, UR60, UR56, URZ ;  /* 0x000000383c0672a5 */ /* 0x000fe4000f8e00ff */
[----:B------:R-:W-:Y:S02]  /*6170*/  UISETP.NE.AND UP0, UPT, UR58, 0x1, UPT ;  /* 0x000000013a00788c */ /* 0x000fe4000bf05270 */
[----:B------:R-:W-:Y:S02]  /*6180*/  UIMAD.WIDE.U32 UR8, UR37, UR59, URZ ;  /* 0x0000003b250872a5 */ /* 0x000fe4000f8e00ff */
[----:B------:R-:W-:Y:S02]  /*6190*/  UIMAD.WIDE.U32 UR10, UR38, UR56, URZ ;  /* 0x00000038260a72a5 */ /* 0x000fe4000f8e00ff */
[----:B------:R-:W-:Y:S02]  /*61a0*/  UISETP.NE.AND UP1, UPT, UR42, 0x1, UPT ;  /* 0x000000012a00788c */ /* 0x000fe4000bf25270 */
[----:B------:R-:W-:Y:S01]  /*61b0*/  UISETP.NE.AND UP2, UPT, UR45, 0x1, UPT ;  /* 0x000000012d00788c */ /* 0x000fe2000bf45270 */
[----:B------:R-:W-:Y:S02]  /*61c0*/  UMOV UR4, UR5 ;  /* 0x0000000500047c82 */ /* 0x000fe40008000000 */
[----:B--2---:R-:W-:Y:S03]  /*61d0*/  USHF.R.U32.HI UR5, URZ, UR12, UR4 ;  /* 0x0000000cff057299 */ /* 0x004fe60008011604 */
[----:B------:R-:W-:Y:S02]  /*61e0*/  UMOV UR4, UR7 ;  /* 0x0000000700047c82 */ /* 0x000fe40008000000 */
[----:B------:R-:W-:Y:S02]  /*61f0*/  USHF.R.U32.HI UR7, URZ, UR57, UR4 ;  /* 0x00000039ff077299 */ /* 0x000fe40008011604 */
[----:B------:R-:W-:Y:S02]  /*6200*/  USEL UR4, UR53, UR5, !UP0 ;  /* 0x0000000535047287 */ /* 0x000fe4000c000000 */
[----:B------:R-:W-:Y:S01]  /*6210*/  USEL UR7, UR60, UR7, !UP1 ;  /* 0x000000073c077287 */ /* 0x000fe2000c800000 */
[----:B------:R-:W-:Y:S01]  /*6220*/  UMOV UR5, UR9 ;  /* 0x0000000900057c82 */ /* 0x000fe20008000000 */
[----:B------:R-:W-:Y:S02]  /*6230*/  UIMAD.WIDE.U32 UR8, UR4, UR40, URZ ;  /* 0x00000028040872a5 */ /* 0x000fe4000f8e00ff */
[----:B------:R-:W-:Y:S03]  /*6240*/  USHF.R.U32.HI UR6, URZ, UR12, UR5 ;  /* 0x0000000cff067299 */ /* 0x000fe60008011605 */
[----:B------:R-:W-:Y:S01]  /*6250*/  UMOV UR5, UR11 ;  /* 0x0000000b00057c82 */ /* 0x000fe20008000000 */
[----:B------:R-:W-:Y:S02]  /*6260*/  UIMAD.WIDE.U32 UR10, UR7, UR40, URZ ;  /* 0x00000028070a72a5 */ /* 0x000fe4000f8e00ff */
[----:B------:R-:W-:Y:S02]  /*6270*/  USHF.R.U32.HI UR12, URZ, UR57, UR5 ;  /* 0x00000039ff0c7299 */ /* 0x000fe40008011605 */
[----:B------:R-:W-:Y:S01]  /*6280*/  USEL UR6, UR37, UR6, !UP0 ;  /* 0x0000000625067287 */ /* 0x000fe2000c000000 */
[----:B------:R-:W-:Y:S02]  /*6290*/  UMOV UR5, UR9 ;  /* 0x0000000900057c82 */ /* 0x000fe40008000000 */
[----:B------:R-:W-:Y:S01]  /*62a0*/  UMOV UR10, UR11 ;  /* 0x0000000b000a7c82 */ /* 0x000fe20008000000 */
[----:B------:R-:W-:Y:S02]  /*62b0*/  @UP2 USHF.R.U32.HI UR4, URZ, UR41, UR5 ;  /* 0x00000029ff042299 */ /* 0x000fe40008011605 */
[----:B------:R-:W-:Y:S02]  /*62c0*/  @UP2 USHF.R.U32.HI UR7, URZ, UR41, UR10 ;  /* 0x00000029ff072299 */ /* 0x000fe4000801160a */
[----:B------:R-:W-:Y:S02]  /*62d0*/  UIMAD UR4, UR45, UR4, URZ ;  /* 0x000000042d0472a4 */ /* 0x000fe4000f8e02ff */
        /* <DEDUP_REMOVED lines=8> */
[----:B------:R-:W-:Y:S02]  /*6360*/  USEL UR11, UR6, UR4, !UP2 ;  /* 0x00000004060b7287 */ /* 0x000fe4000d000000 */
[----:B------:R-:W-:Y:S02]  /*6370*/  UIADD3 UR8, UPT, UPT, -UR5, URZ, URZ ;  /* 0x000000ff05087290 */ /* 0x000fe4000fffe1ff */
[----:B------:R-:W-:Y:S01]  /*6380*/  UIADD3 UR10, UPT, UPT, -UR11, URZ, URZ ;  /* 0x000000ff0b0a7290 */ /* 0x000fe2000fffe1ff */
[----:B------:R-:W-:Y:S01]  /*6390*/  @!UP0 UMOV UR4, UR9 ;  /* 0x0000000900048c82 */ /* 0x000fe20008000000 */
[----:B------:R-:W-:Y:S02]  /*63a0*/  UIADD3 UR9, UPT, UPT, -UR6, URZ, URZ ;  /* 0x000000ff06097290 */ /* 0x000fe4000fffe1ff */
[----:B------:R-:W-:Y:S02]  /*63b0*/  @!UP0 USHF.R.U32.HI UR4, URZ, UR41, UR4 ;  /* 0x00000029ff048299 */ /* 0x000fe40008011604 */
[----:B------:R-:W-:Y:S02]  /*63c0*/  UIMAD UR10, UR45, UR10, UR6 ;  /* 0x0000000a2d0a72a4 */ /* 0x000fe4000f8e0206 */
[----:B------:R-:W-:Y:S04]  /*63d0*/  @!UP0 USEL UR4, UR5, UR4, !UP2 ;  /* 0x0000000405048287 */ /* 0x000fe8000d000000 */
[----:B------:R-:W-:Y:S02]  /*63e0*/  @!UP0 UIMAD UR10, UR7, UR10, UR4 ;  /* 0x0000000a070a82a4 */ /* 0x000fe4000f8e0204 */
[----:B------:R-:W-:Y:S02]  /*63f0*/  @!UP0 UIADD3 UR11, UPT, UPT, UR11, -UR4, URZ ;  /* 0x800000040b0b8290 */ /* 0x000fe4000fffe0ff */
[----:B------:R-:W-:Y:S02]  /*6400*/  UIMAD UR7, UR42, UR8, UR38 ;  /* 0x000000082a0772a4 */ /* 0x000fe4000f8e0226 */
[----:B------:R-:W-:Y:S02]  /*6410*/  @!UP0 UIMAD UR6, UR11, UR45, UR5 ;  /* 0x0000002d0b0682a4 */ /* 0x000fe4000f8e0205 */
[----:B------:R-:W-:Y:S01]  /*6420*/  UIMAD UR4, UR58, UR9, UR37 ;  /* 0x000000093a0472a4 */ /* 0x000fe2000f8e0225 */
[----:B------:R-:W-:Y:S02]  /*6430*/  @!UP0 UMOV UR5, UR10 ;  /* 0x0000000a00058c82 */ /* 0x000fe40008000000 */
[----:B------:R-:W-:Y:S02]  /*6440*/  UIMAD UR38, UR5, UR42, UR7 ;  /* 0x0000002a052672a4 */ /* 0x000fe4000f8e0207 */
[----:B------:R-:W-:Y:S11]  /*6450*/  UIMAD UR37, UR6, UR58, UR4 ;  /* 0x0000003a062572a4 */ /* 0x000ff6000f8e0204 */
[----:B------:R-:W-:Y:S01]  /*6460*/  @!UPT UIADD3 URZ, UPT, UPT, URZ, URZ, URZ ;  /* 0x000000fffffff290 */ /* 0x000fe2000fffe0ff */
.L_x_108:
[----:B------:R-:W-:Y:S01]  /*6470*/  UISETP.NE.AND UP0, UPT, UR39, 0x1, UPT ;  /* 0x000000012700788c */ /* 0x000fe2000bf05270 */
[----:B------:R-:W-:Y:S01]  /*6480*/  LOP3.LUT P0, RZ, R53, 0x90, RZ, 0xc0, !PT ;  /* 0x0000009035ff7812 */ /* 0x000fe2000780c0ff */
[----:B------:R-:W-:Y:S01]  /*6490*/  USHF.L.U32 UR50, UR24, 0x6, URZ ;  /* 0x0000000618327899 */ /* 0x000fe200080006ff */
[----:B------:R-:W-:Y:S01]  /*64a0*/  BSSY.RECONVERGENT B6, `(.L_x_109) ;  /* 0x0000034000067945 */ /* 0x000fe20003800200 */
[----:B------:R-:W-:Y:S01]  /*64b0*/  USHF.L.U32 UR49, UR20, 0x7, URZ ;  /* 0x0000000714317899 */ /* 0x000fe200080006ff */
[----:B------:R-:W-:Y:S06]  /*64c0*/  IADD3 R56, PT, PT, R56, 0x1, RZ ;  /* 0x0000000138387810 */ /* 0x000fec0007ffe0ff */
[----:B------:R-:W2:Y:S01]  /*64d0*/  @!UP0 LDCU.128 UR12, c[0x0][0xb10] ;  /* 0x00016200ff0c87ac */ /* 0x000ea20008000c00 */
[----:B------:R-:W3:Y:S01]  /*64e0*/  @!UP0 LDCU UR5, c[0x0][0xb0c] ;  /* 0x00016180ff0587ac */ /* 0x000ee20008000800 */
[----:B------:R-:W4:Y:S01]  /*64f0*/  @!UP0 LDCU UR10, c[0x0][0xb20] ;  /* 0x00016400ff0a87ac */ /* 0x000f220008000800 */
[----:B--2---:R-:W-:Y:S02]  /*6500*/  UIMAD.WIDE.U32 UR8, UR38, UR12, URZ ;  /* 0x0000000c260872a5 */ /* 0x004fe4000f8e00ff */
[----:B------:R-:W-:Y:S02]  /*6510*/  UIMAD.WIDE.U32 UR6, UR37, UR15, URZ ;  /* 0x0000000f250672a5 */ /* 0x000fe4000f8e00ff */
[----:B------:R-:W-:Y:S03]  /*6520*/  @!UP0 UISETP.NE.AND UP1, UPT, UR14, 0x1, UPT ;  /* 0x000000010e00888c */ /* 0x000fe6000bf25270 */
[----:B------:R-:W-:Y:S01]  /*6530*/  @!UP0 UMOV UR4, UR9 ;  /* 0x0000000900048c82 */ /* 0x000fe20008000000 */
[----:B---3--:R-:W-:Y:S02]  /*6540*/  @!UP0 UISETP.NE.AND UP2, UPT, UR5, 0x1, UPT ;  /* 0x000000010500888c */ /* 0x008fe4000bf45270 */
[----:B------:R-:W-:Y:S01]  /*6550*/  @!UP0 USHF.R.U32.HI UR4, URZ, UR13, UR4 ;  /* 0x0000000dff048299 */ /* 0x000fe20008011604 */
[----:B------:R-:W-:Y:S02]  /*6560*/  @!UP0 UMOV UR6, UR7 ;  /* 0x0000000700068c82 */ /* 0x000fe40008000000 */
[----:B----4-:R-:W-:Y:S02]  /*6570*/  @!UP0 USHF.R.U32.HI UR6, URZ, UR10, UR6 ;  /* 0x0000000aff068299 */ /* 0x010fe40008011606 */
[----:B------:R-:W-:Y:S02]  /*6580*/  @!UP0 USEL UR7, UR38, UR4, !UP2 ;  /* 0x0000000426078287 */ /* 0x000fe4000d000000 */
[----:B------:R-:W-:Y:S04]  /*6590*/  @!UP0 USEL UR6, UR37, UR6, !UP1 ;  /* 0x0000000625068287 */ /* 0x000fe8000c800000 */
[----:B------:R-:W-:Y:S02]  /*65a0*/  @!UP0 UIADD3 UR4, UPT, UPT, -UR7, UR6, URZ ;  /* 0x0000000607048290 */ /* 0x000fe4000fffe1ff */
[----:B------:R-:W-:Y:S02]  /*65b0*/  @!UP0 UIADD3 UR6, UPT, UPT, UR7, -UR6, URZ ;  /* 0x8000000607068290 */ /* 0x000fe4000fffe0ff */
[----:B------:R-:W-:Y:S02]  /*65c0*/  @!UP0 UIMAD UR38, UR4, UR5, UR38 ;  /* 0x00000005042682a4 */ /* 0x000fe4000f8e0226 */
[----:B------:R-:W-:Y:S01]  /*65d0*/  @!UP0 UIMAD UR37, UR6, UR14, UR37 ;  /* 0x0000000e062582a4 */ /* 0x000fe2000f8e0225 */
[----:B------:R-:W-:Y:S11]  /*65e0*/  @!P0 BRA `(.L_x_110) ;  /* 0x00000000007c8947 */ /* 0x000ff60003800000 */
[----:B------:R-:W2:Y:S01]  /*65f0*/  LDCU.64 UR8, c[0x4][0x80] ;  /* 0x01001000ff0877ac */ /* 0x000ea20008000a00 */
[----:B------:R-:W-:Y:S01]  /*6600*/  MOV R2, 0x0 ;  /* 0x0000000000027802 */ /* 0x000fe20000000f00 */
[----:B------:R-:W-:Y:S02]  /*6610*/  HFMA2 R12, -RZ, RZ, 0, 5.9604644775390625e-08 ;  /* 0x00000001ff0c7431 */ /* 0x000fe400000001ff */
[----:B------:R-:W-:Y:S01]  /*6620*/  IMAD.MOV.U32 R8, RZ, RZ, 0x70 ;  /* 0x00000070ff087424 */ /* 0x000fe200078e00ff */
[----:B------:R3:W4:Y:S01]  /*6630*/  LDC.64 R14, c[0x4][R2] ;  /* 0x01000000020e7b82 */ /* 0x0007220000000a00 */
[----:B------:R-:W1:Y:S01]  /*6640*/  LDCU.64 UR6, c[0x4][0x88] ;  /* 0x01001100ff0677ac */ /* 0x000e620008000a00 */
[----:B------:R-:W-:Y:S01]  /*6650*/  IMAD.MOV.U32 R13, RZ, RZ, RZ ;  /* 0x000000ffff0d7224 */ /* 0x000fe200078e00ff */
[----:B------:R-:W1:Y:S01]  /*6660*/  LDCU.64 UR4, c[0x4][0x8] ;  /* 0x01000100ff0477ac */ /* 0x000e620008000a00 */
[----:B--2---:R-:W-:Y:S01]  /*6670*/  MOV R5, UR9 ;  /* 0x0000000900057c02 */ /* 0x004fe20008000f00 */
[----:B------:R-:W-:Y:S01]  /*6680*/  IMAD.U32 R4, RZ, RZ, UR8 ;  /* 0x00000008ff047e24 */ /* 0x000fe2000f8e00ff */
[----:B-1----:R-:W-:Y:S01]  /*6690*/  MOV R7, UR7 ;  /* 0x0000000700077c02 */ /* 0x002fe20008000f00 */
[----:B------:R-:W-:Y:S01]  /*66a0*/  IMAD.U32 R6, RZ, RZ, UR6 ;  /* 0x00000006ff067e24 */ /* 0x000fe2000f8e00ff */
[----:B------:R-:W-:Y:S01]  /*66b0*/  MOV R11, UR5 ;  /* 0x00000005000b7c02 */ /* 0x000fe20008000f00 */
[----:B------:R-:W-:Y:S02]  /*66c0*/  IMAD.U32 R10, RZ, RZ, UR4 ;  /* 0x00000004ff0a7e24 */ /* 0x000fe4000f8e00ff */
[----:B------:R-:W-:Y:S07]  /*66d0*/  LEPC R20, `(.L_x_111) ;  /* 0x000000001014794e */ /* 0x000fee0000000000 */
[----:B---345:R-:W-:Y:S05]  /*66e0*/  CALL.ABS.NOINC R14 ;  /* 0x000000000e007343 */ /* 0x038fea0003c00000 */
.L_x_111:
[----:B------:R-:W1:Y:S01]  /*66f0*/  LDCU.64 UR8, c[0x4][0x80] ;  /* 0x01001000ff0877ac */ /* 0x000e620008000a00 */
[----:B------:R-:W2:Y:S01]  /*6700*/  LDC.64 R2, c[0x4][R2] ;  /* 0x0100000002027b82 */ /* 0x000ea20000000a00 */
[----:B------:R-:W-:Y:S02]  /*6710*/  HFMA2 R12, -RZ, RZ, 0, 5.9604644775390625e-08 ;  /* 0x00000001ff0c7431 */ /* 0x000fe400000001ff */
[----:B------:R-:W-:Y:S02]  /*6720*/  IMAD.MOV.U32 R8, RZ, RZ, 0x70 ;  /* 0x00000070ff087424 */ /* 0x000fe400078e00ff */
[----:B------:R-:W-:Y:S01]  /*6730*/  IMAD.MOV.U32 R13, RZ, RZ, RZ ;  /* 0x000000ffff0d7224 */ /* 0x000fe200078e00ff */
[----:B------:R-:W3:Y:S01]  /*6740*/  LDCU.64 UR6, c[0x4][0x88] ;  /* 0x01001100ff0677ac */ /* 0x000ee20008000a00 */
[----:B------:R-:W4:Y:S01]  /*6750*/  LDCU.64 UR4, c[0x4][0x8] ;  /* 0x01000100ff0477ac */ /* 0x000f220008000a00 */
[----:B-1----:R-:W-:Y:S02]  /*6760*/  MOV R4, UR8 ;  /* 0x0000000800047c02 */ /* 0x002fe40008000f00 */
[----:B------:R-:W-:Y:S02]  /*6770*/  MOV R5, UR9 ;  /* 0x0000000900057c02 */ /* 0x000fe40008000f00 */
[----:B---3--:R-:W-:Y:S01]  /*6780*/  MOV R7, UR7 ;  /* 0x0000000700077c02 */ /* 0x008fe20008000f00 */
[----:B------:R-:W-:Y:S01]  /*6790*/  IMAD.U32 R6, RZ, RZ, UR6 ;  /* 0x00000006ff067e24 */ /* 0x000fe2000f8e00ff */
[----:B----4-:R-:W-:Y:S01]  /*67a0*/  MOV R11, UR5 ;  /* 0x00000005000b7c02 */ /* 0x010fe20008000f00 */
[----:B------:R-:W-:Y:S02]  /*67b0*/  IMAD.U32 R10, RZ, RZ, UR4 ;  /* 0x00000004ff0a7e24 */ /* 0x000fe4000f8e00ff */
[----:B------:R-:W-:Y:S07]  /*67c0*/  LEPC R20, `(.L_x_110) ;  /* 0x000000001014794e */ /* 0x000fee0000000000 */
[----:B--2---:R-:W-:Y:S05]  /*67d0*/  CALL.ABS.NOINC R2 ;  /* 0x0000000002007343 */ /* 0x004fea0003c00000 */
.L_x_110:
[----:B------:R-:W-:Y:S05]  /*67e0*/  BSYNC.RECONVERGENT B6 ;  /* 0x0000000000067941 */ /* 0x000fea0003800200 */
.L_x_109:
[----:B------:R-:W-:Y:S02]  /*67f0*/  ISETP.NE.U32.AND P0, PT, RZ, UR54, PT ;  /* 0x00000036ff007c0c */ /* 0x000fe4000bf05070 */
[C---:B------:R-:W-:Y:S02]  /*6800*/  ISETP.NE.U32.AND P1, PT, R46.reuse, RZ, PT ;  /* 0x000000ff2e00720c */ /* 0x040fe40003f25070 */
[----:B------:R-:W-:Y:S02]  /*6810*/  ISETP.NE.U32.AND P4, PT, R46, RZ, PT ;  /* 0x000000ff2e00720c */ /* 0x000fe40003f85070 */
[----:B------:R-:W-:Y:S02]  /*6820*/  ISETP.NE.AND.EX P0, PT, RZ, UR55, PT, P0 ;  /* 0x00000037ff007c0c */ /* 0x000fe4000bf05300 */
[C---:B------:R-:W-:Y:S02]  /*6830*/  ISETP.NE.AND.EX P1, PT, R47.reuse, RZ, PT, P1 ;  /* 0x000000ff2f00720c */ /* 0x040fe40003f25310 */
[----:B------:R-:W-:Y:S02]  /*6840*/  ISETP.NE.AND.EX P4, PT, R47, RZ, P0, P4 ;  /* 0x000000ff2f00720c */ /* 0x000fe40000785340 */
[----:B------:R-:W-:Y:S02]  /*6850*/  ISETP.NE.U32.AND P5, PT, R42, RZ, PT ;  /* 0x000000ff2a00720c */ /* 0x000fe40003fa5070 */
[----:B------:R-:W-:Y:S02]  /*6860*/  ISETP.NE.U32.AND P3, PT, RZ, UR54, PT ;  /* 0x00000036ff007c0c */ /* 0x000fe4000bf65070 */
[----:B------:R-:W-:Y:S02]  /*6870*/  PLOP3.LUT P2, PT, PT, PT, PT, 0x8, 0x80 ;  /* 0x000000000080781c */ /* 0x000fe40003f4e170 */
[----:B------:R-:W-:Y:S02]  /*6880*/  ISETP.NE.AND.EX P5, PT, R43, RZ, PT, P5 ;  /* 0x000000ff2b00720c */ /* 0x000fe40003fa5350 */
[----:B------:R-:W-:Y:S03]  /*6890*/  ISETP.NE.AND.EX P3, PT, RZ, UR55, PT, P3 ;  /* 0x00000037ff007c0c */ /* 0x000fe6000bf65330 */
[----:B------:R-:W-:Y:S01]  /*68a0*/  @!P4 PLOP3.LUT P2, PT, P1, PT, PT, 0x80, 0x8 ;  /* 0x000000000008c81c */ /* 0x000fe20000f4f070 */
[----:B------:R-:W-:Y:S01]  /*68b0*/  @!UPT UIADD3 URZ, UPT, UPT, URZ, URZ, URZ ;  /* 0x000000fffffff290 */ /* 0x000fe2000fffe0ff */
[----:B------:R-:W-:Y:S11]  /*68c0*/  @!P1 BRA `(.L_x_112) ;  /* 0x0000000000309947 */ /* 0x000ff60003800000 */
[----:B------:R-:W-:Y:S01]  /*68d0*/  ISETP.NE.U32.AND P0, PT, R44, RZ, PT ;  /* 0x000000ff2c00720c */ /* 0x000fe20003f05070 */
[----:B------:R-:W2:Y:S01]  /*68e0*/  LDCU.64 UR4, c[0x0][0x358] ;  /* 0x00006b00ff0477ac */ /* 0x000ea20008000a00 */
[----:B------:R-:W-:Y:S02]  /*68f0*/  IMAD.MOV.U32 R50, RZ, RZ, 0x1 ;  /* 0x00000001ff327424 */ /* 0x000fe400078e00ff */
[----:B------:R-:W-:Y:S11]  /*6900*/  ISETP.NE.AND.EX P0, PT, R45, RZ, PT, P0 ;  /* 0x000000ff2d00720c */ /* 0x000ff60003f05300 */
[----:B------:R-:W-:Y:S02]  /*6910*/  @!UPT UIADD3 URZ, UPT, UPT, URZ, URZ, URZ ;  /* 0x000000fffffff290 */ /* 0x000fe4000fffe0ff */
[----:B------:R-:W3:Y:S01]  /*6920*/  @P0 LDC.64 R2, c[0x0][0x888] ;  /* 0x00022200ff020b82 */ /* 0x000ee20000000a00 */
[----:B-1----:R-:W-:Y:S04]  /*6930*/  @P0 IMAD R0, R46, UR36, RZ ;  /* 0x000000242e000c24 */ /* 0x002fe8000f8e02ff */
[----:B---3--:R-:W-:Y:S04]  /*6940*/  @P0 IMAD.WIDE R2, R0, 0x4, R2 ;  /* 0x0000000400020825 */ /* 0x008fe800078e0202 */
[----:B------:R-:W-:Y:S01]  /*6950*/  HFMA2 R0, -RZ, RZ, 0, 5.9604644775390625e-08 ;  /* 0x00000001ff007431 */ /* 0x000fe200000001ff */
[----:B--2--5:R2:W5:Y:S04]  /*6960*/  @P0 LDG.E R27, desc[UR4][R2.64] ;  /* 0x00000004021b0981 */ /* 0x024568000c1e1900 */
[----:B------:R-:W-:Y:S01]  /*6970*/  @!P0 PRMT R50, R0, 0x7610, R50 ;  /* 0x0000761000328816 */ /* 0x000fe20000000032 */
[----:B--2---:R-:W3:Y:S06]  /*6980*/  @!P0 LDC R27, c[0x0][0x880] ;  /* 0x00022000ff1b8b82 */ /* 0x004eec0000000800 */
.L_x_112:
[----:B------:R-:W-:Y:S05]  /*6990*/  @!P5 BRA `(.L_x_113) ;  /* 0x000000000024d947 */ /* 0x000fea0003800000 */
[----:B------:R-:W-:Y:S01]  /*69a0*/  ISETP.NE.U32.AND P0, PT, R40, RZ, PT ;  /* 0x000000ff2800720c */ /* 0x000fe20003f05070 */
[----:B------:R-:W2:Y:S03]  /*69b0*/  LDCU.64 UR4, c[0x0][0x358] ;  /* 0x00006b00ff0477ac */ /* 0x000ea60008000a00 */
[----:B------:R-:W-:Y:S11]  /*69c0*/  ISETP.NE.AND.EX P0, PT, R41, RZ, PT, P0 ;  /* 0x000000ff2900720c */ /* 0x000ff60003f05300 */
[----:B------:R-:W-:Y:S02]  /*69d0*/  @!UPT UIADD3 URZ, UPT, UPT, URZ, URZ, URZ ;  /* 0x000000fffffff290 */ /* 0x000fe4000fffe0ff */
[----:B------:R-:W4:Y:S01]  /*69e0*/  @P0 LDC.64 R2, c[0x0][0x8a8] ;  /* 0x00022a00ff020b82 */ /* 0x000f220000000a00 */
[----:B-1----:R-:W-:Y:S04]  /*69f0*/  @P0 IMAD R0, R42, UR36, RZ ;  /* 0x000000242a000c24 */ /* 0x002fe8000f8e02ff */
[----:B----4-:R-:W-:Y:S05]  /*6a00*/  @P0 IMAD.WIDE R2, R0, 0x4, R2 ;  /* 0x0000000400020825 */ /* 0x010fea00078e0202 */
[----:B--2--5:R2:W5:Y:S02]  /*6a10*/  @P0 LDG.E R24, desc[UR4][R2.64] ;  /* 0x0000000402180981 */ /* 0x024564000c1e1900 */
[----:B--2---:R-:W4:Y:S02]  /*6a20*/  @!P0 LDC R24, c[0x0][0x8a0] ;  /* 0x00022800ff188b82 */ /* 0x004f240000000800 */
.L_x_113:
[----:B---3-5:R-:W-:Y:S01]  /*6a30*/  FSETP.NEU.AND P0, PT, R27, RZ, PT ;  /* 0x000000ff1b00720b */ /* 0x028fe20003f0d000 */
[----:B------:R-:W-:Y:S01]  /*6a40*/  IMAD.SHL.U32 R57, R48, 0x2, RZ ;  /* 0x0000000230397824 */ /* 0x000fe200078e00ff */
[----:B------:R-:W-:Y:S01]  /*6a50*/  SEL R3, RZ, 0xffffffff, P3 ;  /* 0xffffffffff037807 */ /* 0x000fe20001800000 */
[----:B------:R-:W-:Y:S01]  /*6a60*/  BSSY B1, `(.L_x_114) ;  /* 0x0000033000017945 */ /* 0x000fe20003800000 */
[----:B------:R-:W-:Y:S01]  /*6a70*/  @!P4 LOP3.LUT P3, RZ, R50, 0xff, RZ, 0xc0, !PT ;  /* 0x000000ff32ffc812 */ /* 0x000fe2000786c0ff */
[----:B------:R-:W-:Y:S01]  /*6a80*/  IMAD.MOV.U32 R64, RZ, RZ, 0x1 ;  /* 0x00000001ff407424 */ /* 0x000fe200078e00ff */
[----:B-1----:R-:W-:Y:S01]  /*6a90*/  @!P4 SEL R0, RZ, 0xffffffff, P0 ;  /* 0xffffffffff00c807 */ /* 0x002fe20000000000 */
[----:B------:R-:W-:Y:S01]  /*6aa0*/  IMAD R25, R22, 0x40, R23 ;  /* 0x0000004016197824 */ /* 0x000fe200078e0217 */
[----:B------:R-:W-:Y:S01]  /*6ab0*/  LOP3.LUT R60, R60, 0x1, RZ, 0x3c, !PT ;  /* 0x000000013c3c7812 */ /* 0x000fe200078e3cff */
[----:B------:R-:W-:Y:S01]  /*6ac0*/  IMAD.MOV.U32 R26, RZ, RZ, RZ ;  /* 0x000000ffff1a7224 */ /* 0x000fe200078e00ff */
[----:B------:R-:W-:Y:S02]  /*6ad0*/  @P2 SEL R0, R3, R0, !P3 ;  /* 0x0000000003002207 */ /* 0x000fe40005800000 */
[----:B------:R-:W-:Y:S02]  /*6ae0*/  CS2R R38, SRZ ;  /* 0x0000000000267805 */ /* 0x000fe4000001ff00 */
[----:B------:R-:W-:Y:S02]  /*6af0*/  LEA R54, R22, UR43, 0x3 ;  /* 0x0000002b16367c11 */ /* 0x000fe4000f8e18ff */
[----:B------:R-:W-:Y:S02]  /*6b00*/  CS2R R36, SRZ ;  /* 0x0000000000247805 */ /* 0x000fe4000001ff00 */
[----:B------:R-:W-:Y:S02]  /*6b10*/  @!P4 LOP3.LUT R0, R0, 0x1, RZ, 0xc0, !PT ;  /* 0x000000010000c812 */ /* 0x000fe400078ec0ff */
[----:B------:R-:W-:Y:S02]  /*6b20*/  CS2R R30, SRZ ;  /* 0x00000000001e7805 */ /* 0x000fe4000001ff00 */
[----:B------:R-:W-:Y:S02]  /*6b30*/  SEL R2, RZ, 0xffffffff, P0 ;  /* 0xffffffffff027807 */ /* 0x000fe40000000000 */
[----:B------:R-:W-:Y:S02]  /*6b40*/  CS2R R28, SRZ ;  /* 0x00000000001c7805 */ /* 0x000fe4000001ff00 */
[----:B------:R-:W-:Y:S01]  /*6b50*/  ISETP.NE.U32.OR P6, PT, R0, 0x1, P4 ;  /* 0x000000010000780c */ /* 0x000fe200027c5470 */
[----:B------:R-:W-:Y:S01]  /*6b60*/  VIADD R63, R57, UR43 ;  /* 0x0000002b393f7c36 */ /* 0x000fe20008000000 */
[----:B------:R-:W-:Y:S02]  /*6b70*/  LOP3.LUT P4, R55, R50, 0xff, RZ, 0xc0, !PT ;  /* 0x000000ff32377812 */ /* 0x000fe4000788c0ff */
[----:B------:R-:W-:Y:S02]  /*6b80*/  P2R R62, PR, RZ, 0x40 ;  /* 0x00000040ff3e7803 */ /* 0x000fe40000000000 */
[----:B------:R-:W-:Y:S04]  /*6b90*/  @P1 SEL R2, R3, R2, !P4 ;  /* 0x0000000203021207 */ /* 0x000fe80006000000 */
[----:B------:R-:W-:Y:S03]  /*6ba0*/  LOP3.LUT R2, R2, 0x1, RZ, 0xc0, !PT ;  /* 0x0000000102027812 */ /* 0x000fe600078ec0ff */
[----:B------:R-:W-:Y:S02]  /*6bb0*/  @P6 SHF.L.U32 R0, R60, 0x1f, RZ ;  /* 0x0000001f3c006819 */ /* 0x000fe400000006ff */
[----:B------:R-:W-:Y:S02]  /*6bc0*/  ISETP.NE.U32.AND P5, PT, R2, 0x1, PT ;  /* 0x000000010200780c */ /* 0x000fe40003fa5070 */
[----:B------:R1:W2:Y:S02]  /*6bd0*/  @P6 SYNCS.PHASECHK.TRANS64.TRYWAIT P3, [UR43+0x60], R0 ;  /* 0x00006000ff0065a7 */ /* 0x0002a4000806112b */
[----:B------:R-:W-:Y:S02]  /*6be0*/  P2R R65, PR, RZ, 0x20 ;  /* 0x00000020ff417803 */ /* 0x000fe40000000000 */
[----:B-1----:R-:W-:Y:S04]  /*6bf0*/  SHF.L.U32 R0, R59, 0x1f, RZ ;  /* 0x0000001f3b007819 */ /* 0x002fe800000006ff */
[----:B------:R1:W3:Y:S01]  /*6c00*/  SYNCS.PHASECHK.TRANS64.TRYWAIT P2, [R54+URZ+0xd0], R0 ;  /* 0x0000d000360075a7 */ /* 0x0002e200080411ff */
[----:B--2---:R-:W-:Y:S01]  /*6c10*/  @P6 SEL R64, RZ, 0x1, !P3 ;  /* 0x00000001ff406807 */ /* 0x004fe20005800000 */
[----:B-1----:R-:W-:Y:S06]  /*6c20*/  @!P6 BRA `(.L_x_115) ;  /* 0x000000000058e947 */ /* 0x002fec0003800000 */
[----:B------:R-:W-:Y:S01]  /*6c30*/  VIADD R2, R63, 0x200 ;  /* 0x000002003f027836 */ /* 0x000fe20000000000 */
[----:B------:R-:W-:Y:S01]  /*6c40*/  LOP3.LUT P6, RZ, R49, 0x40, RZ, 0xc0, !PT ;  /* 0x0000004031ff7812 */ /* 0x000fe200078cc0ff */
[----:B------:R-:W-:Y:S01]  /*6c50*/  BSSY B0, `(.L_x_116) ;  /* 0x000000e000007945 */ /* 0x000fe20003800000 */
[----:B------:R-:W-:Y:S01]  /*6c60*/  ISETP.NE.AND P1, PT, R64, RZ, PT ;  /* 0x000000ff4000720c */ /* 0x000fe20003f25270 */
[----:B------:R-:W-:Y:S01]  /*6c70*/  @P5 VIADD R4, R63, 0x210 ;  /* 0x000002103f045836 */ /* 0x000fe20000000000 */
[----:B------:R-:W-:Y:S01]  /*6c80*/  PLOP3.LUT P0, PT, PT, PT, PT, 0x8, 0x80 ;  /* 0x000000000080781c */ /* 0x000fe20003f0e170 */
[----:B------:R-:W-:Y:S01]  /*6c90*/  IMAD.MOV.U32 R39, RZ, RZ, RZ ;  /* 0x000000ffff277224 */ /* 0x000fe200078e00ff */
[----:B------:R-:W-:Y:S02]  /*6ca0*/  @P5 PLOP3.LUT P0, PT, P6, PT, PT, 0x80, 0x8 ;  /* 0x000000000008581c */ /* 0x000fe4000370f070 */
[----:B------:R-:W-:Y:S02]  /*6cb0*/  CS2R R36, SRZ ;  /* 0x0000000000247805 */ /* 0x000fe4000001ff00 */
[----:B------:R-:W-:Y:S02]  /*6cc0*/  CS2R R30, SRZ ;  /* 0x00000000001e7805 */ /* 0x000fe4000001ff00 */
[----:B------:R-:W-:Y:S07]  /*6cd0*/  CS2R R28, SRZ ;  /* 0x00000000001c7805 */ /* 0x000fee000001ff00 */
[----:B------:R-:W-:Y:S01]  /*6ce0*/  @P0 VIADD R4, R2, 0xfffffff0 ;  /* 0xfffffff002040836 */ /* 0x000fe20000000000 */
[----:B------:R-:W-:Y:S06]  /*6cf0*/  @P1 BRA `(.L_x_117) ;  /* 0x00000000000c1947 */ /* 0x000fec0003800000 */
[----:B------:R-:W-:Y:S04]  /*6d00*/  SHF.L.U32 R3, R60, 0x1f, RZ ;  /* 0x0000001f3c037819 */ /* 0x000fe800000006ff */
[----:B------:R-:W1:Y:S02]  /*6d10*/  SYNCS.PHASECHK.TRANS64.TRYWAIT P0, [UR43+0x60], R3 ;  /* 0x00006003ff0075a7 */ /* 0x000e64000800112b */
[----:B-1----:R-:W-:Y:S05]  /*6d20*/  @!P0 BRA `(.L_x_118) ;  /* 0x0000003000808947 */ /* 0x002fea0003800000 */
.L_x_117:
[----:B------:R-:W-:Y:S05]  /*6d30*/  BSYNC B0 ;  /* 0x0000000000007941 */ /* 0x000fea0003800000 */
.L_x_116:
[----:B------:R-:W-:Y:S01]  /*6d40*/  ISETP.NE.AND P0, PT, R65, RZ, PT ;  /* 0x000000ff4100720c */ /* 0x000fe20003f05270 */
[----:B------:R-:W-:Y:S11]  /*6d50*/  HFMA2 R26, -RZ, RZ, 0, 5.9604644775390625e-08 ;  /* 0x00000001ff1a7431 */ /* 0x000ff600000001ff */
[----:B------:R-:W-:Y:S01]  /*6d60*/  @!UPT UIADD3 URZ, UPT, UPT, URZ, URZ, URZ ;  /* 0x000000fffffff290 */ /* 0x000fe2000fffe0ff */
[----:B------:R2:W1:Y:S04]  /*6d70*/  @P0 LDS.128 R36, [R4] ;  /* 0x0000000004240984 */ /* 0x0004680000000c00 */
[----:B------:R2:W1:Y:S02]  /*6d80*/  @P0 LDS.128 R28, [R57+UR43+0x200] ;  /* 0x0002002b391c0984 */ /* 0x0004640008000c00 */
.L_x_115:
[----:B------:R-:W-:Y:S05]  /*6d90*/  BSYNC B1 ;  /* 0x0000000000017941 */ /* 0x000fea0003800000 */
.L_x_114:
[----:B-1----:R-:W-:Y:S04]  /*6da0*/  SHF.R.U32.HI R2, RZ, 0x15, R25 ;  /* 0x00000015ff027819 */ /* 0x002fe80000011619 */
[----:B------:R-:W-:Y:S01]  /*6db0*/  LOP3.LUT P0, RZ, R2, 0x3, R51, 0x48, !PT ;  /* 0x0000000302ff7812 */ /* 0x000fe20007804833 */
[----:B------:R-:W-:Y:S01]  /*6dc0*/  @!UPT UIADD3 URZ, UPT, UPT, URZ, URZ, URZ ;  /* 0x000000fffffff290 */ /* 0x000fe2000fffe0ff */
[----:B---3--:R-:W-:Y:S11]  /*6dd0*/  @P2 BRA `(.L_x_119) ;  /* 0x0000000000082947 */ /* 0x008ff60003800000 */
[----:B------:R-:W1:Y:S02]  /*6de0*/  SYNCS.PHASECHK.TRANS64.TRYWAIT P1, [R54+URZ+0xd0], R0 ;  /* 0x0000d000360075a7 */ /* 0x000e6400080211ff */
[----:B-1----:R-:W-:Y:S05]  /*6df0*/  @!P1 BRA `(.L_x_120) ;  /* 0x0000003000649947 */ /* 0x002fea0003800000 */
.L_x_119:
[----:B------:R-:W-:Y:S05]  /*6e00*/  @!P0 BRA `(.L_x_121) ;  /* 0x0000000000408947 */ /* 0x000fea0003800000 */
[----:B------:R-:W3:Y:S01]  /*6e10*/  LDCU.64 UR8, c[0x4][0x70] ;  /* 0x01000e00ff0877ac */ /* 0x000ee20008000a00 */
[----:B------:R-:W-:Y:S01]  /*6e20*/  MOV R3, 0x0 ;  /* 0x0000000000037802 */ /* 0x000fe20000000f00 */
[----:B------:R-:W-:Y:S02]  /*6e30*/  HFMA2 R12, -RZ, RZ, 0, 5.9604644775390625e-08 ;  /* 0x00000001ff0c7431 */ /* 0x000fe400000001ff */
[----:B------:R-:W-:Y:S02]  /*6e40*/  IMAD.MOV.U32 R8, RZ, RZ, 0x192 ;  /* 0x00000192ff087424 */ /* 0x000fe400078e00ff */
[----:B------:R-:W-:Y:S01]  /*6e50*/  IMAD.MOV.U32 R13, RZ, RZ, RZ ;  /* 0x000000ffff0d7224 */ /* 0x000fe200078e00ff */
[----:B------:R-:W5:Y:S01]  /*6e60*/  LDCU.64 UR6, c[0x4][0x78] ;  /* 0x01000f00ff0677ac */ /* 0x000f620008000a00 */
[----:B------:R-:W1:Y:S01]  /*6e70*/  LDC.64 R2, c[0x4][R3] ;  /* 0x0100000003027b82 */ /* 0x000e620000000a00 */
[----:B------:R-:W4:Y:S01]  /*6e80*/  LDCU.64 UR4, c[0x4][0x10] ;  /* 0x01000200ff0477ac */ /* 0x000f220008000a00 */
[----:B---3--:R-:W-:Y:S01]  /*6e90*/  MOV R5, UR9 ;  /* 0x0000000900057c02 */ /* 0x008fe20008000f00 */
[----:B--2---:R-:W-:Y:S01]  /*6ea0*/  IMAD.U32 R4, RZ, RZ, UR8 ;  /* 0x00000008ff047e24 */ /* 0x004fe2000f8e00ff */
[----:B-----5:R-:W-:Y:S01]  /*6eb0*/  MOV R7, UR7 ;  /* 0x0000000700077c02 */ /* 0x020fe20008000f00 */
[----:B------:R-:W-:Y:S01]  /*6ec0*/  IMAD.U32 R6, RZ, RZ, UR6 ;  /* 0x00000006ff067e24 */ /* 0x000fe2000f8e00ff */
[----:B----4-:R-:W-:Y:S01]  /*6ed0*/  MOV R11, UR5 ;  /* 0x00000005000b7c02 */ /* 0x010fe20008000f00 */
[----:B------:R-:W-:Y:S02]  /*6ee0*/  IMAD.U32 R10, RZ, RZ, UR4 ;  /* 0x00000004ff0a7e24 */ /* 0x000fe4000f8e00ff */
[----:B------:R-:W-:Y:S07]  /*6ef0*/  LEPC R20, `(.L_x_121) ;  /* 0x000000001014794e */ /* 0x000fee0000000000 */
[----:B-1----:R-:W-:Y:S05]  /*6f00*/  CALL.ABS.NOINC R2 ;  /* 0x0000000002007343 */ /* 0x002fea0003c00000 */
.L_x_121:
[----:B------:R-:W-:Y:S01]  /*6f10*/  SHF.L.U32 R3, R28, 0x10, RZ ;  /* 0x000000101c037819 */ /* 0x000fe200000006ff */
[----:B------:R-:W-:Y:S05]  /*6f20*/  WARPSYNC.ALL ;  /* 0x0000000000007948 */ /* 0x000fea0003800000 */
[----:B------:R-:W-:Y:S01]  /*6f30*/  R2UR UR4, R25 ;  /* 0x00000000190472ca */ /* 0x000fe200000e0000 */
[----:B------:R-:W-:Y:S01]  /*6f40*/  BSSY.RECONVERGENT B0, `(.L_x_122) ;  /* 0x0000057000007945 */ /* 0x000fe20003800200 */
[C---:B------:R-:W-:Y:S02]  /*6f50*/  SHF.L.U32 R20, R29.reuse, 0x10, RZ ;  /* 0x000000101d147819 */ /* 0x040fe400000006ff */
[----:B------:R-:W-:Y:S02]  /*6f60*/  LOP3.LUT R21, R29, 0xffff0000, RZ, 0xc0, !PT ;  /* 0xffff00001d157812 */ /* 0x000fe400078ec0ff */
[----:B------:R-:W-:Y:S02]  /*6f70*/  MOV R66, 0x10 ;  /* 0x0000001000427802 */ /* 0x000fe40000000f00 */
[----:B------:R-:W-:Y:S02]  /*6f80*/  LOP3.LUT P6, RZ, R49, 0x40, RZ, 0xc0, !PT ;  /* 0x0000004031ff7812 */ /* 0x000fe400078cc0ff */
[----:B------:R-:W-:Y:S02]  /*6f90*/  ISETP.NE.AND P0, PT, R61, RZ, PT ;  /* 0x000000ff3d00720c */ /* 0x000fe40003f05270 */
[----:B------:R-:W-:Y:S01]  /*6fa0*/  SEL R66, R66, 0xfffffff0, !P6 ;  /* 0xfffffff042427807 */ /* 0x000fe20007000000 */
[----:B--2---:R-:W1:Y:S03]  /*6fb0*/  LDTM.x16 R4, tmem[UR4] ;  /* 0x00000004000479ee */ /* 0x004e660008240000 */
[----:B------:R-:W-:Y:S01]  /*6fc0*/  IADD3 R63, PT, PT, R63, R66, RZ ;  /* 0x000000423f3f7210 */ /* 0x000fe20007ffe0ff */
[----:B-1--4-:R-:W-:Y:S01]  /*6fd0*/  FMUL R0, R24, R4 ;  /* 0x0000000418007220 */ /* 0x012fe20000400000 */
[----:B------:R-:W-:Y:S01]  /*6fe0*/  LOP3.LUT R4, R28, 0xffff0000, RZ, 0xc0, !PT ;  /* 0xffff00001c047812 */ /* 0x000fe200078ec0ff */
[C---:B------:R-:W-:Y:S01]  /*6ff0*/  FMUL R2, R24.reuse, R5 ;  /* 0x0000000518027220 */ /* 0x040fe20000400000 */
[C---:B------:R-:W-:Y:S01]  /*7000*/  FMUL R7, R24.reuse, R7 ;  /* 0x0000000718077220 */ /* 0x040fe20000400000 */
[C---:B------:R-:W-:Y:S01]  /*7010*/  FFMA R0, R27.reuse, R3, R0 ;  /* 0x000000031b007223 */ /* 0x040fe20000000000 */
[C---:B------:R-:W-:Y:S01]  /*7020*/  FMUL R3, R24.reuse, R6 ;  /* 0x0000000618037220 */ /* 0x040fe20000400000 */
[C---:B------:R-:W-:Y:S01]  /*7030*/  FFMA R2, R27.reuse, R4, R2 ;  /* 0x000000041b027223 */ /* 0x040fe20000000002 */
[C---:B------:R-:W-:Y:S01]  /*7040*/  FMUL R4, R24.reuse, R8 ;  /* 0x0000000818047220 */ /* 0x040fe20000400000 */
[C---:B------:R-:W-:Y:S01]  /*7050*/  FMUL R8, R24.reuse, R12 ;  /* 0x0000000c18087220 */ /* 0x040fe20000400000 */
[----:B------:R-:W-:Y:S01]  /*7060*/  FMUL R12, R24, R16 ;  /* 0x00000010180c7220 */ /* 0x000fe20000400000 */
[----:B------:R-:W-:Y:S01]  /*7070*/  SHF.L.U32 R16, R30, 0x10, RZ ;  /* 0x000000101e107819 */ /* 0x000fe200000006ff */
[C---:B------:R-:W-:Y:S01]  /*7080*/  FFMA R3, R27.reuse, R20, R3 ;  /* 0x000000141b037223 */ /* 0x040fe20000000003 */
[----:B------:R-:W-:Y:S01]  /*7090*/  F2FP.BF16.F32.PACK_AB R32, R2, R0 ;  /* 0x000000000220723e */ /* 0x000fe200000010ff */
[----:B------:R-:W-:Y:S01]  /*70a0*/  FFMA R7, R27, R21, R7 ;  /* 0x000000151b077223 */ /* 0x000fe20000000007 */
[----:B------:R-:W-:Y:S01]  /*70b0*/  LOP3.LUT R0, R30, 0xffff0000, RZ, 0xc0, !PT ;  /* 0xffff00001e007812 */ /* 0x000fe200078ec0ff */
[C---:B------:R-:W-:Y:S01]  /*70c0*/  FMUL R5, R24.reuse, R9 ;  /* 0x0000000918057220 */ /* 0x040fe20000400000 */
[----:B------:R-:W-:Y:S01]  /*70d0*/  SHF.L.U32 R2, R31, 0x10, RZ ;  /* 0x000000101f027819 */ /* 0x000fe200000006ff */
[----:B------:R-:W-:Y:S01]  /*70e0*/  FFMA R4, R27, R16, R4 ;  /* 0x000000101b047223 */ /* 0x000fe20000000004 */
[----:B------:R-:W-:Y:S01]  /*70f0*/  LOP3.LUT R16, R31, 0xffff0000, RZ, 0xc0, !PT ;  /* 0xffff00001f107812 */ /* 0x000fe200078ec0ff */
[C---:B------:R-:W-:Y:S01]  /*7100*/  FMUL R6, R24.reuse, R10 ;  /* 0x0000000a18067220 */ /* 0x040fe20000400000 */
[----:B------:R-:W-:Y:S01]  /*7110*/  F2FP.BF16.F32.PACK_AB R33, R7, R3 ;  /* 0x000000030721723e */ /* 0x000fe200000010ff */
[C---:B------:R-:W-:Y:S01]  /*7120*/  FFMA R5, R27.reuse, R0, R5 ;  /* 0x000000001b057223 */ /* 0x040fe20000000005 */
[----:B------:R-:W-:Y:S01]  /*7130*/  FMUL R11, R24, R11 ;  /* 0x0000000b180b7220 */ /* 0x000fe20000400000 */
[C---:B------:R-:W-:Y:S01]  /*7140*/  SHF.L.U32 R0, R36.reuse, 0x10, RZ ;  /* 0x0000001024007819 */ /* 0x040fe200000006ff */
[C---:B------:R-:W-:Y:S01]  /*7150*/  FFMA R6, R27.reuse, R2, R6 ;  /* 0x000000021b067223 */ /* 0x040fe20000000006 */
[----:B------:R-:W-:Y:S01]  /*7160*/  LOP3.LUT R2, R36, 0xffff0000, RZ, 0xc0, !PT ;  /* 0xffff000024027812 */ /* 0x000fe200078ec0ff */
[----:B------:R-:W-:Y:S01]  /*7170*/  FFMA R11, R27, R16, R11 ;  /* 0x000000101b0b7223 */ /* 0x000fe2000000000b */
[C---:B------:R-:W-:Y:S01]  /*7180*/  FMUL R9, R24.reuse, R13 ;  /* 0x0000000d18097220 */ /* 0x040fe20000400000 */
[----:B------:R-:W-:Y:S01]  /*7190*/  SHF.L.U32 R3, R37, 0x10, RZ ;  /* 0x0000001025037819 */ /* 0x000fe200000006ff */
[----:B------:R-:W-:Y:S01]  /*71a0*/  FFMA R8, R27, R0, R8 ;  /* 0x000000001b087223 */ /* 0x000fe20000000008 */
[C---:B------:R-:W-:Y:S01]  /*71b0*/  FMUL R10, R24.reuse, R14 ;  /* 0x0000000e180a7220 */ /* 0x040fe20000400000 */
[----:B------:R-:W-:Y:S01]  /*71c0*/  LOP3.LUT R0, R37, 0xffff0000, RZ, 0xc0, !PT ;  /* 0xffff000025007812 */ /* 0x000fe200078ec0ff */
[----:B------:R-:W-:Y:S01]  /*71d0*/  FMUL R15, R24, R15 ;  /* 0x0000000f180f7220 */ /* 0x000fe20000400000 */
[C---:B------:R-:W-:Y:S01]  /*71e0*/  FFMA R9, R27.reuse, R2, R9 ;  /* 0x000000021b097223 */ /* 0x040fe20000000009 */
[C---:B------:R-:W-:Y:S01]  /*71f0*/  FFMA R10, R27.reuse, R3, R10 ;  /* 0x000000031b0a7223 */ /* 0x040fe2000000000a */
[----:B------:R-:W-:Y:S01]  /*7200*/  SHF.L.U32 R2, R38, 0x10, RZ ;  /* 0x0000001026027819 */ /* 0x000fe200000006ff */
[----:B------:R-:W-:Y:S01]  /*7210*/  FFMA R15, R27, R0, R15 ;  /* 0x000000001b0f7223 */ /* 0x000fe2000000000f */
[----:B------:R-:W-:Y:S01]  /*7220*/  F2FP.BF16.F32.PACK_AB R34, R5, R4 ;  /* 0x000000040522723e */ /* 0x000fe200000010ff */
[----:B------:R-:W-:Y:S01]  /*7230*/  FMUL R13, R24, R17 ;  /* 0x00000011180d7220 */ /* 0x000fe20000400000 */
[----:B------:R-:W-:Y:S01]  /*7240*/  LOP3.LUT R3, R38, 0xffff0000, RZ, 0xc0, !PT ;  /* 0xffff000026037812 */ /* 0x000fe200078ec0ff */
[C---:B------:R-:W-:Y:S01]  /*7250*/  FMUL R14, R24.reuse, R18 ;  /* 0x00000012180e7220 */ /* 0x040fe20000400000 */
[C---:B------:R-:W-:Y:S01]  /*7260*/  SHF.L.U32 R4, R39.reuse, 0x10, RZ ;  /* 0x0000001027047819 */ /* 0x040fe200000006ff */
[----:B------:R-:W-:Y:S01]  /*7270*/  FMUL R19, R24, R19 ;  /* 0x0000001318137220 */ /* 0x000fe20000400000 */
[----:B------:R-:W-:Y:S01]  /*7280*/  LOP3.LUT R0, R39, 0xffff0000, RZ, 0xc0, !PT ;  /* 0xffff000027007812 */ /* 0x000fe200078ec0ff */
[----:B------:R-:W-:Y:S01]  /*7290*/  FFMA R12, R27, R2, R12 ;  /* 0x000000021b0c7223 */ /* 0x000fe2000000000c */
[----:B------:R-:W-:Y:S01]  /*72a0*/  F2FP.BF16.F32.PACK_AB R35, R11, R6 ;  /* 0x000000060b23723e */ /* 0x000fe200000010ff */
[C---:B------:R-:W-:Y:S01]  /*72b0*/  FFMA R13, R27.reuse, R3, R13 ;  /* 0x000000031b0d7223 */ /* 0x040fe2000000000d */
[C---:B------:R-:W-:Y:S01]  /*72c0*/  FFMA R14, R27.reuse, R4, R14 ;  /* 0x000000041b0e7223 */ /* 0x040fe2000000000e */
[----:B------:R-:W-:Y:S01]  /*72d0*/  FFMA R19, R27, R0, R19 ;  /* 0x000000001b137223 */ /* 0x000fe20000000013 */
[----:B------:R-:W-:Y:S01]  /*72e0*/  F2FP.BF16.F32.PACK_AB R8, R9, R8 ;  /* 0x000000080908723e */ /* 0x000fe200000010ff */
[----:B------:R1:W-:Y:S01]  /*72f0*/  STS.128 [R57+UR43+0x200], R32 ;  /* 0x0002002039007988 */ /* 0x0003e20008000c2b */
[----:B------:R-:W-:Y:S02]  /*7300*/  F2FP.BF16.F32.PACK_AB R9, R15, R10 ;  /* 0x0000000a0f09723e */ /* 0x000fe400000010ff */
[----:B------:R-:W-:Y:S02]  /*7310*/  F2FP.BF16.F32.PACK_AB R10, R13, R12 ;  /* 0x0000000c0d0a723e */ /* 0x000fe400000010ff */
[----:B------:R-:W-:Y:S05]  /*7320*/  F2FP.BF16.F32.PACK_AB R11, R19, R14 ;  /* 0x0000000e130b723e */ /* 0x000fea00000010ff */
[----:B------:R1:W-:Y:S01]  /*7330*/  STS.128 [R63+0x200], R8 ;  /* 0x000200083f007388 */ /* 0x0003e20000000c00 */
[----:B------:R-:W-:Y:S01]  /*7340*/  @!PT LDS RZ, [RZ] ;  /* 0x00000000fffff984 */ /* 0x000fe20000000800 */
[----:B------:R-:W-:Y:S01]  /*7350*/  @!PT LDS RZ, [RZ] ;  /* 0x00000000fffff984 */ /* 0x000fe20000000800 */
[----:B------:R-:W-:Y:S01]  /*7360*/  @!PT LDS RZ, [RZ] ;  /* 0x00000000fffff984 */ /* 0x000fe20000000800 */
[----:B------:R-:W-:Y:S01]  /*7370*/  @!PT LDS RZ, [RZ] ;  /* 0x00000000fffff984 */ /* 0x000fe20000000800 */
[----:B------:R2:W-:Y:S07]  /*7380*/  MEMBAR.ALL.CTA ;  /* 0x0000000000007992 */ /* 0x0005ee0000008000 */
[----:B--2---:R-:W2:Y:S02]  /*7390*/  FENCE.VIEW.ASYNC.S ;  /* 0x00000000000073c6 */ /* 0x004ea40000000000 */
[----:B--2---:R-:W-:Y:S06]  /*73a0*/  BAR.SYNC.DEFER_BLOCKING 0x1, 0x80 ;  /* 0x0042000000007b1d */ /* 0x004fec0000010000 */
[----:B------:R-:W-:Y:S05]  /*73b0*/  @P0 BRA `(.L_x_123) ;  /* 0x00000000003c0947 */ /* 0x000fea0003800000 */
[----:B------:R-:W2:Y:S01]  /*73c0*/  LDCU.64 UR6, c[0x0][0x348] ;  /* 0x00006900ff0677ac */ /* 0x000ea20008000a00 */
[----:B------:R-:W-:Y:S01]  /*73d0*/  UIADD3 UR4, UPT, UPT, UR43, 0x200, URZ ;  /* 0x000002002b047890 */ /* 0x000fe2000fffe0ff */
[----:B------:R-:W-:Y:S01]  /*73e0*/  UMOV UR51, UR36 ;  /* 0x0000002400337c82 */ /* 0x000fe20008000000 */
[----:B------:R-:W-:Y:S02]  /*73f0*/  UIADD3 UR9, UPT, UPT, UR49, 0x40, URZ ;  /* 0x0000004031097890 */ /* 0x000fe4000fffe0ff */
[----:B------:R-:W-:Y:S02]  /*7400*/  UIADD3 UR8, UPT, UPT, UR43, 0xa00, URZ ;  /* 0x00000a002b087890 */ /* 0x000fe4000fffe0ff */
[----:B------:R-:W-:Y:S01]  /*7410*/  MOV R53, UR4 ;  /* 0x0000000400357c02 */ /* 0x000fe20008000f00 */
[----:B------:R-:W-:Y:S01]  /*7420*/  UMOV UR10, UR50 ;  /* 0x00000032000a7c82 */ /* 0x000fe20008000000 */
[----:B------:R-:W-:Y:S02]  /*7430*/  UMOV UR11, UR36 ;  /* 0x00000024000b7c82 */ /* 0x000fe40008000000 */
[----:B------:R-:W-:Y:S01]  /*7440*/  R2UR UR48, R53 ;  /* 0x00000000353072ca */ /* 0x000fe200000e0000 */
[----:B--2---:R-:W-:Y:S04]  /*7450*/  UIADD3 UR4, UP0, UPT, UR6, 0x680, URZ ;  /* 0x0000068006047890 */ /* 0x004fe8000ff1e0ff */
[----:B------:R-:W-:Y:S09]  /*7460*/  UIADD3.X UR5, UPT, UPT, URZ, UR7, URZ, UP0, !UPT ;  /* 0x00000007ff057290 */ /* 0x000ff200087fe4ff */
[----:B------:R2:W-:Y:S01]  /*7470*/  UTMASTG.3D [UR48], [UR4] ;  /* 0x00000030040073b5 */ /* 0x0005e20008010000 */
[----:B------:R2:W-:Y:S01]  /*7480*/  UTMASTG.3D [UR8], [UR4] ;  /* 0x00000008040073b5 */ /* 0x0005e20008010000 */
[----:B------:R0:W-:Y:S01]  /*7490*/  UTMACMDFLUSH ;  /* 0x00000000000079b7 */ /* 0x0001e20000000000 */
[----:B--2---:R-:W-:Y:S04]  /*74a0*/  DEPBAR.LE SB0, 0x1 ;  /* 0x000080400000791a */ /* 0x004fe80000000000 */
.L_x_123:
[----:B------:R-:W-:Y:S05]  /*74b0*/  BSYNC.RECONVERGENT B0 ;  /* 0x0000000000007941 */ /* 0x000fea0003800200 */
.L_x_122:
[----:B------:R-:W-:Y:S01]  /*74c0*/  BAR.SYNC.DEFER_BLOCKING 0x1, 0x80 ;  /* 0x0042000000007b1d */ /* 0x000fe20000010000 */
[----:B------:R-:W-:Y:S01]  /*74d0*/  ISETP.NE.AND P1, PT, R62, RZ, PT ;  /* 0x000000ff3e00720c */ /* 0x000fe20003f25270 */
[----:B------:R-:W-:Y:S01]  /*74e0*/  UISETP.NE.AND UP0, UPT, UR52, URZ, UPT ;  /* 0x000000ff3400728c */ /* 0x000fe2000bf05270 */
[----:B------:R-:W-:Y:S11]  /*74f0*/  LEA R2, R26, UR43, 0x3 ;  /* 0x0000002b1a027c11 */ /* 0x000ff6000f8e18ff */
[----:B------:R-:W-:Y:S01]  /*7500*/  @P1 SHF.L.U32 R3, R60, 0x1f, RZ ;  /* 0x0000001f3c031819 */ /* 0x000fe200000006ff */
[----:B------:R-:W-:Y:S06]  /*7510*/  BRA.U !UP0, `(.L_x_124) ;  /* 0x0000000108247547 */ /* 0x000fec000b800000 */
[----:B------:R-:W-:Y:S01]  /*7520*/  IMAD.U32 R4, RZ, RZ, UR46 ;  /* 0x0000002eff047e24 */ /* 0x000fe2000f8e00ff */
[----:B------:R-:W-:Y:S01]  /*7530*/  MOV R0, UR47 ;  /* 0x0000002f00007c02 */ /* 0x000fe20008000f00 */
[----:B------:R-:W-:Y:S03]  /*7540*/  UIADD3 UR4, UPT, UPT, UR46, 0x1, URZ ;  /* 0x000000012e047890 */ /* 0x000fe6000fffe0ff */
[----:B------:R-:W-:Y:S01]  /*7550*/  @P1 LEA R4, R4, UR43, 0x3 ;  /* 0x0000002b04041c11 */ /* 0x000fe2000f8e18ff */
[----:B------:R-:W-:Y:S04]  /*7560*/  UISETP.NE.AND UP0, UPT, UR4, 0x4, UPT ;  /* 0x000000040400788c */ /* 0x000fe8000bf05270 */
[----:B------:R-:W-:Y:S01]  /*7570*/  @P1 VIADD R4, R4, 0x80 ;  /* 0x0000008004041836 */ /* 0x000fe20000000000 */
[----:B------:R-:W-:Y:S04]  /*7580*/  USEL UR46, UR4, URZ, UP0 ;  /* 0x000000ff042e7287 */ /* 0x000fe80008000000 */
[----:B------:R-:W-:Y:S04]  /*7590*/  @P1 PRMT R0, R0, 0x654, R4 ;  /* 0x0000065400001816 */ /* 0x000fe80000000004 */
[----:B------:R2:W-:Y:S04]  /*75a0*/  @P1 SYNCS.ARRIVE.TRANS64.RED.A1T0 RZ, [R0+URZ], RZ ;  /* 0x000000ff00ff19a7 */ /* 0x0005e800081004ff */
.L_x_124:
[----:B------:R-:W3:Y:S01]  /*75b0*/  @P1 SYNCS.PHASECHK.TRANS64.TRYWAIT P0, [R2+URZ+0x60], R3 ;  /* 0x00006003020015a7 */ /* 0x000ee200080011ff */
[----:B------:R-:W-:Y:S01]  /*75c0*/  BSSY B1, `(.L_x_125) ;  /* 0x0000012000017945 */ /* 0x000fe20003800000 */
[----:B---3--:R-:W-:Y:S03]  /*75d0*/  @P1 SEL R64, RZ, 0x1, !P0 ;  /* 0x00000001ff401807 */ /* 0x008fe60004000000 */
[----:B------:R-:W-:Y:S05]  /*75e0*/  @!P1 BRA `(.L_x_126) ;  /* 0x00000000003c9947 */ /* 0x000fea0003800000 */
[----:B------:R-:W-:Y:S01]  /*75f0*/  ISETP.NE.AND P1, PT, R65, RZ, PT ;  /* 0x000000ff4100720c */ /* 0x000fe20003f25270 */
[----:B------:R-:W-:Y:S01]  /*7600*/  BSSY B0, `(.L_x_127) ;  /* 0x0000009000007945 */ /* 0x000fe20003800000 */
[----:B------:R-:W-:Y:S11]  /*7610*/  ISETP.NE.AND P0, PT, R64, RZ, PT ;  /* 0x000000ff4000720c */ /* 0x000ff60003f05270 */
[----:B------:R-:W-:Y:S05]  /*7620*/  @P1 IMAD R4, R26, 0x1000, R57 ;  /* 0x000010001a041824 */ /* 0x000fea00078e0239 */
[----:B------:R-:W-:Y:S05]  /*7630*/  @P1 IADD3 R3, PT, PT, R4, UR43, RZ ;  /* 0x0000002b04031c10 */ /* 0x000fea000fffe0ff */
[----:B------:R-:W-:Y:S01]  /*7640*/  @P1 IMAD.IADD R3, R66, 0x1, R3 ;  /* 0x0000000142031824 */ /* 0x000fe200078e0203 */
[----:B------:R-:W-:Y:S06]  /*7650*/  @P0 BRA `(.L_x_128) ;  /* 0x00000000000c0947 */ /* 0x000fec0003800000 */
[----:B--2---:R-:W-:Y:S04]  /*7660*/  SHF.L.U32 R0, R60, 0x1f, RZ ;  /* 0x0000001f3c007819 */ /* 0x004fe800000006ff */
[----:B------:R-:W2:Y:S02]  /*7670*/  SYNCS.PHASECHK.TRANS64.TRYWAIT P0, [R2+URZ+0x60], R0 ;  /* 0x00006000020075a7 */ /* 0x000ea400080011ff */
[----:B--2---:R-:W-:Y:S05]  /*7680*/  @!P0 BRA `(.L_x_129) ;  /* 0x0000002800548947 */ /* 0x004fea0003800000 */
.L_x_128:
[----:B------:R-:W-:Y:S05]  /*7690*/  BSYNC B0 ;  /* 0x0000000000007941 */ /* 0x000fea0003800000 */
.L_x_127:
[----:B------:R-:W-:Y:S02]  /*76a0*/  ISETP.NE.AND P0, PT, R65, RZ, PT ;  /* 0x000000ff4100720c */ /* 0x000fe40003f05270 */
[----:B------:R-:W-:Y:S11]  /*76b0*/  IADD3 R26, PT, PT, R26, 0x1, RZ ;  /* 0x000000011a1a7810 */ /* 0x000ff60007ffe0ff */
[----:B------:R3:W4:Y:S04]  /*76c0*/  @P0 LDS.128 R28, [R4+UR43+0x200] ;  /* 0x0002002b041c0984 */ /* 0x0007280008000c00 */
[----:B------:R3:W1:Y:S02]  /*76d0*/  @P0 LDS.128 R36, [R3+0x200] ;  /* 0x0002000003240984 */ /* 0x0006640000000c00 */
.L_x_126:
[----:B------:R-:W-:Y:S05]  /*76e0*/  BSYNC B1 ;  /* 0x0000000000017941 */ /* 0x000fea0003800000 */
.L_x_125:
[----:B--2---:R-:W-:Y:S05]  /*76f0*/  VIADD R0, R25, 0x10 ;  /* 0x0000001019007836 */ /* 0x004fea0000000000 */
[----:B------:R-:W-:Y:S04]  /*7700*/  SHF.R.U32.HI R0, RZ, 0x15, R0 ;  /* 0x00000015ff007819 */ /* 0x000fe80000011600 */
[----:B------:R-:W-:Y:S11]  /*7710*/  LOP3.LUT P0, RZ, R0, 0x3, R51, 0x48, !PT ;  /* 0x0000000300ff7812 */ /* 0x000ff60007804833 */
[----:B------:R-:W-:Y:S02]  /*7720*/  @!UPT UIADD3 URZ, UPT, UPT, URZ, URZ, URZ ;  /* 0x000000fffffff290 */ /* 0x000fe4000fffe0ff */
[----:B------:R-:W-:Y:S05]  /*7730*/  @!P0 BRA `(.L_x_130) ;  /* 0x0000000000408947 */ /* 0x000fea0003800000 */
[----:B------:R-:W2:Y:S01]  /*7740*/  LDCU.64 UR8, c[0x4][0x70] ;  /* 0x01000e00ff0877ac */ /* 0x000ea20008000a00 */
[----:B---3--:R-:W-:Y:S01]  /*7750*/  MOV R3, 0x0 ;  /* 0x0000000000037802 */ /* 0x008fe20000000f00 */
[----:B------:R-:W-:Y:S02]  /*7760*/  HFMA2 R12, -RZ, RZ, 0, 5.9604644775390625e-08 ;  /* 0x00000001ff0c7431 */ /* 0x000fe400000001ff */
[----:B-1----:R-:W-:Y:S02]  /*7770*/  IMAD.MOV.U32 R8, RZ, RZ, 0x192 ;  /* 0x00000192ff087424 */ /* 0x002fe400078e00ff */
[----:B------:R-:W-:Y:S01]  /*7780*/  IMAD.MOV.U32 R13, RZ, RZ, RZ ;  /* 0x000000ffff0d7224 */ /* 0x000fe200078e00ff */
[----:B------:R-:W1:Y:S01]  /*7790*/  LDCU.64 UR6, c[0x4][0x78] ;  /* 0x01000f00ff0677ac */ /* 0x000e620008000a00 */
[----:B------:R-:W3:Y:S01]  /*77a0*/  LDC.64 R2, c[0x4][R3] ;  /* 0x0100000003027b82 */ /* 0x000ee20000000a00 */
[----:B------:R-:W5:Y:S01]  /*77b0*/  LDCU.64 UR4, c[0x4][0x10] ;  /* 0x01000200ff0477ac */ /* 0x000f620008000a00 */
[----:B--2---:R-:W-:Y:S01]  /*77c0*/  MOV R5, UR9 ;  /* 0x0000000900057c02 */ /* 0x004fe20008000f00 */
[----:B------:R-:W-:Y:S01]  /*77d0*/  IMAD.U32 R4, RZ, RZ, UR8 ;  /* 0x00000008ff047e24 */ /* 0x000fe2000f8e00ff */
[----:B-1----:R-:W-:Y:S01]  /*77e0*/  MOV R7, UR7 ;  /* 0x0000000700077c02 */ /* 0x002fe20008000f00 */
[----:B------:R-:W-:Y:S01]  /*77f0*/  IMAD.U32 R6, RZ, RZ, UR6 ;  /* 0x00000006ff067e24 */ /* 0x000fe2000f8e00ff */
[----:B-----5:R-:W-:Y:S01]  /*7800*/  MOV R11, UR5 ;  /* 0x00000005000b7c02 */ /* 0x020fe20008000f00 */
[----:B------:R-:W-:Y:S02]  /*7810*/  IMAD.U32 R10, RZ, RZ, UR4 ;  /* 0x00000004ff0a7e24 */ /* 0x000fe4000f8e00ff */
[----:B------:R-:W-:Y:S07]  /*7820*/  LEPC R20, `(.L_x_130) ;  /* 0x000000001014794e */ /* 0x000fee0000000000 */
[----:B---34-:R-:W-:Y:S05]  /*7830*/  CALL.ABS.NOINC R2 ;  /* 0x0000000002007343 */ /* 0x018fea0003c00000 */
.L_x_130:
[----:B---34-:R-:W-:Y:S01]  /*7840*/  SHF.L.U32 R3, R28, 0x10, RZ ;  /* 0x000000101c037819 */ /* 0x018fe200000006ff */
[----:B------:R-:W-:Y:S05]  /*7850*/  WARPSYNC.ALL ;  /* 0x0000000000007948 */ /* 0x000fea0003800000 */
[----:B------:R-:W-:Y:S01]  /*7860*/  R2UR UR4, R25 ;  /* 0x00000000190472ca */ /* 0x000fe200000e0000 */
[----:B------:R-:W-:Y:S01]  /*7870*/  BSSY.RECONVERGENT B0, `(.L_x_131) ;  /* 0x000005b000007945 */ /* 0x000fe20003800200 */
[----:B------:R-:W-:Y:S02]  /*7880*/  SHF.L.U32 R20, R30, 0x10, RZ ;  /* 0x000000101e147819 */ /* 0x000fe400000006ff */
[----:B------:R-:W-:Y:S02]  /*7890*/  ISETP.NE.AND P6, PT, R62, RZ, PT ;  /* 0x000000ff3e00720c */ /* 0x000fe40003fc5270 */
[----:B------:R-:W-:Y:S07]  /*78a0*/  ISETP.NE.AND P0, PT, R61, RZ, PT ;  /* 0x000000ff3d00720c */ /* 0x000fee0003f05270 */
[----:B-1----:R-:W1:Y:S02]  /*78b0*/  LDTM.x16 R4, tmem[UR4+0x10] ;  /* 0x00001004000479ee */ /* 0x002e640008240000 */
[----:B-1----:R-:W-:Y:S01]  /*78c0*/  FMUL R0, R24, R4 ;  /* 0x0000000418007220 */ /* 0x002fe20000400000 */
[----:B------:R-:W-:Y:S01]  /*78d0*/  LOP3.LUT R4, R28, 0xffff0000, RZ, 0xc0, !PT ;  /* 0xffff00001c047812 */ /* 0x000fe200078ec0ff */
[C---:B------:R-:W-:Y:S01]  /*78e0*/  FMUL R2, R24.reuse, R5 ;  /* 0x0000000518027220 */ /* 0x040fe20000400000 */
[----:B------:R-:W-:Y:S01]  /*78f0*/  SHF.L.U32 R5, R29, 0x10, RZ ;  /* 0x000000101d057819 */ /* 0x000fe200000006ff */
[----:B------:R-:W-:Y:S01]  /*7900*/  FFMA R0, R27, R3, R0 ;  /* 0x000000031b007223 */ /* 0x000fe20000000000 */
[C---:B------:R-:W-:Y:S01]  /*7910*/  FMUL R3, R24.reuse, R6 ;  /* 0x0000000618037220 */ /* 0x040fe20000400000 */
[----:B------:R-:W-:Y:S01]  /*7920*/  LOP3.LUT R6, R29, 0xffff0000, RZ, 0xc0, !PT ;  /* 0xffff00001d067812 */ /* 0x000fe200078ec0ff */
[C---:B------:R-:W-:Y:S01]  /*7930*/  FFMA R2, R27.reuse, R4, R2 ;  /* 0x000000041b027223 */ /* 0x040fe20000000002 */
[C---:B------:R-:W-:Y:S01]  /*7940*/  FMUL R7, R24.reuse, R7 ;  /* 0x0000000718077220 */ /* 0x040fe20000400000 */
[C---:B------:R-:W-:Y:S01]  /*7950*/  FFMA R3, R27.reuse, R5, R3 ;  /* 0x000000051b037223 */ /* 0x040fe20000000003 */
[C---:B------:R-:W-:Y:S01]  /*7960*/  FMUL R4, R24.reuse, R8 ;  /* 0x0000000818047220 */ /* 0x040fe20000400000 */
[----:B------:R-:W-:Y:S01]  /*7970*/  FMUL R5, R24, R9 ;  /* 0x0000000918057220 */ /* 0x000fe20000400000 */
[----:B------:R-:W-:Y:S01]  /*7980*/  F2FP.BF16.F32.PACK_AB R32, R2, R0 ;  /* 0x000000000220723e */ /* 0x000fe200000010ff */
[C---:B------:R-:W-:Y:S01]  /*7990*/  FFMA R7, R27.reuse, R6, R7 ;  /* 0x000000061b077223 */ /* 0x040fe20000000007 */
[----:B------:R-:W-:Y:S01]  /*79a0*/  LOP3.LUT R0, R30, 0xffff0000, RZ, 0xc0, !PT ;  /* 0xffff00001e007812 */ /* 0x000fe200078ec0ff */
[----:B------:R-:W-:Y:S01]  /*79b0*/  FFMA R4, R27, R20, R4 ;  /* 0x000000141b047223 */ /* 0x000fe20000000004 */
[----:B------:R-:W-:Y:S01]  /*79c0*/  SHF.L.U32 R2, R31, 0x10, RZ ;  /* 0x000000101f027819 */ /* 0x000fe200000006ff */
[----:B------:R-:W-:Y:S01]  /*79d0*/  FMUL R6, R24, R10 ;  /* 0x0000000a18067220 */ /* 0x000fe20000400000 */
[----:B------:R-:W-:Y:S01]  /*79e0*/  F2FP.BF16.F32.PACK_AB R33, R7, R3 ;  /* 0x000000030721723e */ /* 0x000fe200000010ff */
[----:B------:R-:W-:Y:S01]  /*79f0*/  FFMA R5, R27, R0, R5 ;  /* 0x000000001b057223 */ /* 0x000fe20000000005 */
[----:B------:R-:W-:Y:S01]  /*7a00*/  LOP3.LUT R3, R31, 0xffff0000, RZ, 0xc0, !PT ;  /* 0xffff00001f037812 */ /* 0x000fe200078ec0ff */
[----:B------:R-:W-:Y:S01]  /*7a10*/  FFMA R6, R27, R2, R6 ;  /* 0x000000021b067223 */ /* 0x000fe20000000006 */
[----:B------:R-:W-:Y:S01]  /*7a20*/  SHF.L.U32 R7, R36, 0x10, RZ ;  /* 0x0000001024077819 */ /* 0x000fe200000006ff */
[----:B------:R-:W-:Y:S01]  /*7a30*/  FMUL R11, R24, R11 ;  /* 0x0000000b180b7220 */ /* 0x000fe20000400000 */
[----:B------:R-:W-:Y:S01]  /*7a40*/  LOP3.LUT R0, R36, 0xffff0000, RZ, 0xc0, !PT ;  /* 0xffff000024007812 */ /* 0x000fe200078ec0ff */
[C---:B------:R-:W-:Y:S01]  /*7a50*/  FMUL R8, R24.reuse, R12 ;  /* 0x0000000c18087220 */ /* 0x040fe20000400000 */
[----:B------:R-:W-:Y:S01]  /*7a60*/  SHF.L.U32 R2, R37, 0x10, RZ ;  /* 0x0000001025027819 */ /* 0x000fe200000006ff */
[C---:B------:R-:W-:Y:S01]  /*7a70*/  FMUL R9, R24.reuse, R13 ;  /* 0x0000000d18097220 */ /* 0x040fe20000400000 */
[----:B------:R-:W-:Y:S01]  /*7a80*/  F2FP.BF16.F32.PACK_AB R34, R5, R4 ;  /* 0x000000040522723e */ /* 0x000fe200000010ff */
[----:B------:R-:W-:Y:S01]  /*7a90*/  FFMA R11, R27, R3, R11 ;  /* 0x000000031b0b7223 */ /* 0x000fe2000000000b */
[----:B------:R-:W-:Y:S01]  /*7aa0*/  SHF.L.U32 R3, R39, 0x10, RZ ;  /* 0x0000001027037819 */ /* 0x000fe200000006ff */
[----:B------:R-:W-:Y:S01]  /*7ab0*/  FFMA R8, R27, R7, R8 ;  /* 0x000000071b087223 */ /* 0x000fe20000000008 */
[----:B------:R-:W-:Y:S01]  /*7ac0*/  LOP3.LUT R4, R39, 0xffff0000, RZ, 0xc0, !PT ;  /* 0xffff000027047812 */ /* 0x000fe200078ec0ff */
[----:B------:R-:W-:Y:S01]  /*7ad0*/  FFMA R9, R27, R0, R9 ;  /* 0x000000001b097223 */ /* 0x000fe20000000009 */
[----:B------:R-:W-:Y:S01]  /*7ae0*/  LOP3.LUT R0, R37, 0xffff0000, RZ, 0xc0, !PT ;  /* 0xffff000025007812 */ /* 0x000fe200078ec0ff */
[C---:B------:R-:W-:Y:S01]  /*7af0*/  FMUL R10, R24.reuse, R14 ;  /* 0x0000000e180a7220 */ /* 0x040fe20000400000 */
[C---:B------:R-:W-:Y:S01]  /*7b00*/  FMUL R15, R24.reuse, R15 ;  /* 0x0000000f180f7220 */ /* 0x040fe20000400000 */
[C---:B------:R-:W-:Y:S01]  /*7b10*/  FMUL R12, R24.reuse, R16 ;  /* 0x00000010180c7220 */ /* 0x040fe20000400000 */
[----:B------:R-:W-:Y:S01]  /*7b20*/  FMUL R13, R24, R17 ;  /* 0x00000011180d7220 */ /* 0x000fe20000400000 */
[C---:B------:R-:W-:Y:S01]  /*7b30*/  FFMA R10, R27.reuse, R2, R10 ;  /* 0x000000021b0a7223 */ /* 0x040fe2000000000a */
[----:B------:R-:W-:Y:S01]  /*7b40*/  FFMA R15, R27, R0, R15 ;  /* 0x000000001b0f7223 */ /* 0x000fe2000000000f */
[----:B------:R-:W-:Y:S01]  /*7b50*/  SHF.L.U32 R2, R38, 0x10, RZ ;  /* 0x0000001026027819 */ /* 0x000fe200000006ff */
[----:B------:R-:W-:Y:S01]  /*7b60*/  FMUL R14, R24, R18 ;  /* 0x00000012180e7220 */ /* 0x000fe20000400000 */
[----:B------:R-:W-:Y:S01]  /*7b70*/  LOP3.LUT R0, R38, 0xffff0000, RZ, 0xc0, !PT ;  /* 0xffff000026007812 */ /* 0x000fe200078ec0ff */
[----:B------:R-:W-:Y:S01]  /*7b80*/  FMUL R19, R24, R19 ;  /* 0x0000001318137220 */ /* 0x000fe20000400000 */
[----:B------:R-:W-:Y:S01]  /*7b90*/  F2FP.BF16.F32.PACK_AB R35, R11, R6 ;  /* 0x000000060b23723e */ /* 0x000fe200000010ff */
[----:B------:R-:W-:Y:S01]  /*7ba0*/  FFMA R12, R27, R2, R12 ;  /* 0x000000021b0c7223 */ /* 0x000fe2000000000c */
[----:B------:R-:W-:Y:S01]  /*7bb0*/  F2FP.BF16.F32.PACK_AB R8, R9, R8 ;  /* 0x000000080908723e */ /* 0x000fe200000010ff */
[C---:B------:R-:W-:Y:S01]  /*7bc0*/  FFMA R13, R27.reuse, R0, R13 ;  /* 0x000000001b0d7223 */ /* 0x040fe2000000000d */
[C---:B------:R-:W-:Y:S01]  /*7bd0*/  FFMA R14, R27.reuse, R3, R14 ;  /* 0x000000031b0e7223 */ /* 0x040fe2000000000e */
[----:B------:R1:W-:Y:S01]  /*7be0*/  STS.128 [R57+UR43+0x1200], R32 ;  /* 0x0012002039007988 */ /* 0x0003e20008000c2b */
[----:B------:R-:W-:Y:S01]  /*7bf0*/  FFMA R19, R27, R4, R19 ;  /* 0x000000041b137223 */ /* 0x000fe20000000013 */
[----:B------:R-:W-:Y:S02]  /*7c00*/  F2FP.BF16.F32.PACK_AB R9, R15, R10 ;  /* 0x0000000a0f09723e */ /* 0x000fe400000010ff */
[----:B------:R-:W-:Y:S02]  /*7c10*/  F2FP.BF16.F32.PACK_AB R10, R13, R12 ;  /* 0x0000000c0d0a723e */ /* 0x000fe400000010ff */
[----:B------:R-:W-:Y:S02]  /*7c20*/  F2FP.BF16.F32.PACK_AB R11, R19, R14 ;  /* 0x0000000e130b723e */ /* 0x000fe400000010ff */
[----:B------:R-:W-:Y:S02]  /*7c30*/  MOV R2, UR46 ;  /* 0x0000002e00027c02 */ /* 0x000fe40008000f00 */
[----:B------:R-:W-:Y:S01]  /*7c40*/  MOV R0, UR47 ;  /* 0x0000002f00007c02 */ /* 0x000fe20008000f00 */
[----:B------:R1:W-:Y:S01]  /*7c50*/  STS.128 [R63+0x1200], R8 ;  /* 0x001200083f007388 */ /* 0x0003e20000000c00 */
[----:B------:R-:W-:Y:S02]  /*7c60*/  @P6 LEA R2, R2, UR43, 0x3 ;  /* 0x0000002b02026c11 */ /* 0x000fe4000f8e18ff */
[----:B------:R-:W-:Y:S02]  /*7c70*/  @P6 SHF.L.U32 R3, R60, 0x1f, RZ ;  /* 0x0000001f3c036819 */ /* 0x000fe400000006ff */
[----:B------:R-:W-:Y:S01]  /*7c80*/  @P6 IADD3 R2, PT, PT, R2, 0x80, RZ ;  /* 0x0000008002026810 */ /* 0x000fe20007ffe0ff */
[----:B------:R-:W-:Y:S01]  /*7c90*/  @!PT LDS RZ, [RZ] ;  /* 0x00000000fffff984 */ /* 0x000fe20000000800 */
[----:B------:R-:W-:Y:S01]  /*7ca0*/  @!PT LDS RZ, [RZ] ;  /* 0x00000000fffff984 */ /* 0x000fe20000000800 */
[----:B------:R-:W-:Y:S01]  /*7cb0*/  @!PT LDS RZ, [RZ] ;  /* 0x00000000fffff984 */ /* 0x000fe20000000800 */
[----:B------:R-:W-:Y:S01]  /*7cc0*/  @!PT LDS RZ, [RZ] ;  /* 0x00000000fffff984 */ /* 0x000fe20000000800 */
[----:B------:R2:W-:Y:S06]  /*7cd0*/  MEMBAR.ALL.CTA ;  /* 0x0000000000007992 */ /* 0x0005ec0000008000 */
[----:B--2---:R-:W2:Y:S01]  /*7ce0*/  FENCE.VIEW.ASYNC.S ;  /* 0x00000000000073c6 */ /* 0x004ea20000000000 */
[----:B------:R-:W-:Y:S02]  /*7cf0*/  @P6 PRMT R0, R0, 0x654, R2 ;  /* 0x0000065400006816 */ /* 0x000fe40000000002 */
[----:B------:R-:W-:Y:S01]  /*7d00*/  LEA R2, R26, UR43, 0x3 ;  /* 0x0000002b1a027c11 */ /* 0x000fe2000f8e18ff */
[----:B--2---:R-:W-:Y:S06]  /*7d10*/  BAR.SYNC.DEFER_BLOCKING 0x1, 0x80 ;  /* 0x0042000000007b1d */ /* 0x004fec0000010000 */
[----:B------:R-:W-:Y:S05]  /*7d20*/  @P0 BRA `(.L_x_132) ;  /* 0x00000000003c0947 */ /* 0x000fea0003800000 */
[----:B------:R-:W2:Y:S01]  /*7d30*/  LDCU.64 UR6, c[0x0][0x348] ;  /* 0x00006900ff0677ac */ /* 0x000ea20008000a00 */
[----:B------:R-:W-:Y:S02]  /*7d40*/  UIADD3 UR13, UPT, UPT, UR49, 0x10, URZ ;  /* 0x00000010310d7890 */ /* 0x000fe4000fffe0ff */
[----:B------:R-:W-:Y:S01]  /*7d50*/  UIADD3 UR12, UPT, UPT, UR43, 0x1200, URZ ;  /* 0x000012002b0c7890 */ /* 0x000fe2000fffe0ff */
[----:B------:R-:W-:Y:S01]  /*7d60*/  UMOV UR14, UR50 ;  /* 0x00000032000e7c82 */ /* 0x000fe20008000000 */
[----:B------:R-:W-:Y:S01]  /*7d70*/  UMOV UR15, UR36 ;  /* 0x00000024000f7c82 */ /* 0x000fe20008000000 */
[----:B------:R-:W-:Y:S02]  /*7d80*/  UIADD3 UR9, UPT, UPT, UR49, 0x50, URZ ;  /* 0x0000005031097890 */ /* 0x000fe4000fffe0ff */
[----:B------:R-:W-:Y:S01]  /*7d90*/  UIADD3 UR8, UPT, UPT, UR43, 0x1a00, URZ ;  /* 0x00001a002b087890 */ /* 0x000fe2000fffe0ff */
[----:B------:R-:W-:Y:S01]  /*7da0*/  UMOV UR10, UR50 ;  /* 0x00000032000a7c82 */ /* 0x000fe20008000000 */
[----:B------:R-:W-:Y:S01]  /*7db0*/  UMOV UR11, UR36 ;  /* 0x00000024000b7c82 */ /* 0x000fe20008000000 */
[----:B--2---:R-:W-:Y:S04]  /*7dc0*/  UIADD3 UR4, UP0, UPT, UR6, 0x680, URZ ;  /* 0x0000068006047890 */ /* 0x004fe8000ff1e0ff */
[----:B------:R-:W-:Y:S09]  /*7dd0*/  UIADD3.X UR5, UPT, UPT, URZ, UR7, URZ, UP0, !UPT ;  /* 0x00000007ff057290 */ /* 0x000ff200087fe4ff */
[----:B------:R2:W-:Y:S01]  /*7de0*/  UTMASTG.3D [UR12], [UR4] ;  /* 0x0000000c040073b5 */ /* 0x0005e20008010000 */
[----:B------:R2:W-:Y:S01]  /*7df0*/  UTMASTG.3D [UR8], [UR4] ;  /* 0x00000008040073b5 */ /* 0x0005e20008010000 */
[----:B------:R0:W-:Y:S01]  /*7e00*/  UTMACMDFLUSH ;  /* 0x00000000000079b7 */ /* 0x0001e20000000000 */
[----:B--2---:R-:W-:Y:S04]  /*7e10*/  DEPBAR.LE SB0, 0x1 ;  /* 0x000080400000791a */ /* 0x004fe80000000000 */
.L_x_132:
[----:B------:R-:W-:Y:S05]  /*7e20*/  BSYNC.RECONVERGENT B0 ;  /* 0x0000000000007941 */ /* 0x000fea0003800200 */
.L_x_131:
[----:B------:R-:W-:Y:S01]  /*7e30*/  BAR.SYNC.DEFER_BLOCKING 0x1, 0x80 ;  /* 0x0042000000007b1d */ /* 0x000fe20000010000 */
[----:B------:R-:W-:Y:S04]  /*7e40*/  UIADD3 UR4, UPT, UPT, UR46, 0x1, URZ ;  /* 0x000000012e047890 */ /* 0x000fe8000fffe0ff */
[----:B------:R-:W-:Y:S04]  /*7e50*/  UISETP.NE.AND UP0, UPT, UR4, 0x4, UPT ;  /* 0x000000040400788c */ /* 0x000fe8000bf05270 */
[----:B------:R-:W-:Y:S01]  /*7e60*/  USEL UR44, UR4, URZ, UP0 ;  /* 0x000000ff042c7287 */ /* 0x000fe20008000000 */
[----:B------:R2:W-:Y:S01]  /*7e70*/  @P6 SYNCS.ARRIVE.TRANS64.RED.A1T0 RZ, [R0+URZ], RZ ;  /* 0x000000ff00ff69a7 */ /* 0x0005e200081004ff */
[----:B------:R-:W-:Y:S01]  /*7e80*/  BSSY B1, `(.L_x_133) ;  /* 0x0000013000017945 */ /* 0x000fe20003800000 */
[----:B------:R-:W3:Y:S02]  /*7e90*/  @P6 SYNCS.PHASECHK.TRANS64.TRYWAIT P0, [R2+URZ+0x60], R3 ;  /* 0x00006003020065a7 */ /* 0x000ee400080011ff */
[----:B---3--:R-:W-:Y:S01]  /*7ea0*/  @P6 SEL R64, RZ, 0x1, !P0 ;  /* 0x00000001ff406807 */ /* 0x008fe20004000000 */
[----:B--2---:R-:W-:Y:S06]  /*7eb0*/  @!P6 BRA `(.L_x_134) ;  /* 0x00000000003ce947 */ /* 0x004fec0003800000 */
[----:B------:R-:W-:Y:S01]  /*7ec0*/  ISETP.NE.AND P1, PT, R65, RZ, PT ;  /* 0x000000ff4100720c */ /* 0x000fe20003f25270 */
[----:B------:R-:W-:Y:S01]  /*7ed0*/  BSSY B0, `(.L_x_135) ;  /* 0x0000009000007945 */ /* 0x000fe20003800000 */
[----:B------:R-:W-:Y:S11]  /*7ee0*/  ISETP.NE.AND P0, PT, R64, RZ, PT ;  /* 0x000000ff4000720c */ /* 0x000ff60003f05270 */
[----:B------:R-:W-:Y:S05]  /*7ef0*/  @P1 IMAD R3, R26, 0x1000, R57 ;  /* 0x000010001a031824 */ /* 0x000fea00078e0239 */
[----:B------:R-:W-:Y:S05]  /*7f00*/  @P1 IADD3 R0, PT, PT, R3, UR43, RZ ;  /* 0x0000002b03001c10 */ /* 0x000fea000fffe0ff */
[----:B------:R-:W-:Y:S01]  /*7f10*/  @P1 IMAD.IADD R0, R66, 0x1, R0 ;  /* 0x0000000142001824 */ /* 0x000fe200078e0200 */
[----:B------:R-:W-:Y:S06]  /*7f20*/  @P0 BRA `(.L_x_136) ;  /* 0x00000000000c0947 */ /* 0x000fec0003800000 */
[----:B------:R-:W-:Y:S04]  /*7f30*/  SHF.L.U32 R4, R60, 0x1f, RZ ;  /* 0x0000001f3c047819 */ /* 0x000fe800000006ff */
[----:B------:R-:W2:Y:S02]  /*7f40*/  SYNCS.PHASECHK.TRANS64.TRYWAIT P0, [R2+URZ+0x60], R4 ;  /* 0x00006004020075a7 */ /* 0x000ea400080011ff */
[----:B--2---:R-:W-:Y:S05]  /*7f50*/  @!P0 BRA `(.L_x_137) ;  /* 0x0000002000348947 */ /* 0x004fea0003800000 */
.L_x_136:
[----:B------:R-:W-:Y:S05]  /*7f60*/  BSYNC B0 ;  /* 0x0000000000007941 */ /* 0x000fea0003800000 */
.L_x_135:
[----:B------:R-:W-:Y:S02]  /*7f70*/  ISETP.NE.AND P0, PT, R65, RZ, PT ;  /* 0x000000ff4100720c */ /* 0x000fe40003f05270 */
[----:B------:R-:W-:Y:S11]  /*7f80*/  IADD3 R26, PT, PT, R26, 0x1, RZ ;  /* 0x000000011a1a7810 */ /* 0x000ff60007ffe0ff */
[----:B------:R3:W4:Y:S04]  /*7f90*/  @P0 LDS.128 R28, [R3+UR43+0x200] ;  /* 0x0002002b031c0984 */ /* 0x0007280008000c00 */
[----:B------:R3:W1:Y:S02]  /*7fa0*/  @P0 LDS.128 R36, [R0+0x200] ;  /* 0x0002000000240984 */ /* 0x0006640000000c00 */
.L_x_134:
[----:B------:R-:W-:Y:S05]  /*7fb0*/  BSYNC B1 ;  /* 0x0000000000017941 */ /* 0x000fea0003800000 */
.L_x_133:
[----:B---3--:R-:W-:Y:S05]  /*7fc0*/  VIADD R0, R25, 0x20 ;  /* 0x0000002019007836 */ /* 0x008fea0000000000 */
[----:B------:R-:W-:Y:S04]  /*7fd0*/  SHF.R.U32.HI R0, RZ, 0x15, R0 ;  /* 0x00000015ff007819 */ /* 0x000fe80000011600 */
[----:B------:R-:W-:Y:S11]  /*7fe0*/  LOP3.LUT P0, RZ, R0, 0x3, R51, 0x48, !PT ;  /* 0x0000000300ff7812 */ /* 0x000ff60007804833 */
[----:B------:R-:W-:Y:S02]  /*7ff0*/  @!UPT UIADD3 URZ, UPT, UPT, URZ, URZ, URZ ;  /* 0x000000fffffff290 */ /* 0x000fe4000fffe0ff */
[----:B------:R-:W-:Y:S05]  /*8000*/  @!P0 BRA `(.L_x_138) ;  /* 0x0000000000408947 */ /* 0x000fea0003800000 */
[----:B------:R-:W3:Y:S01]  /*8010*/  LDCU.64 UR8, c[0x4][0x70] ;  /* 0x01000e00ff0877ac */ /* 0x000ee20008000a00 */
[----:B------:R-:W-:Y:S01]  /*8020*/  MOV R3, 0x0 ;  /* 0x0000000000037802 */ /* 0x000fe20000000f00 */
[----:B------:R-:W-:Y:S02]  /*8030*/  HFMA2 R12, -RZ, RZ, 0, 5.9604644775390625e-08 ;  /* 0x00000001ff0c7431 */ /* 0x000fe400000001ff */
[----:B-1----:R-:W-:Y:S02]  /*8040*/  IMAD.MOV.U32 R8, RZ, RZ, 0x192 ;  /* 0x00000192ff087424 */ /* 0x002fe400078e00ff */
[----:B------:R-:W-:Y:S01]  /*8050*/  IMAD.MOV.U32 R13, RZ, RZ, RZ ;  /* 0x000000ffff0d7224 */ /* 0x000fe200078e00ff */
[----:B------:R-:W1:Y:S01]  /*8060*/  LDCU.64 UR6, c[0x4][0x78] ;  /* 0x01000f00ff0677ac */ /* 0x000e620008000a00 */
[----:B--2---:R-:W2:Y:S01]  /*8070*/  LDC.64 R2, c[0x4][R3] ;  /* 0x0100000003027b82 */ /* 0x004ea20000000a00 */
[----:B------:R-:W5:Y:S01]  /*8080*/  LDCU.64 UR4, c[0x4][0x10] ;  /* 0x01000200ff0477ac */ /* 0x000f620008000a00 */
[----:B---3--:R-:W-:Y:S01]  /*8090*/  MOV R5, UR9 ;  /* 0x0000000900057c02 */ /* 0x008fe20008000f00 */
[----:B------:R-:W-:Y:S01]  /*80a0*/  IMAD.U32 R4, RZ, RZ, UR8 ;  /* 0x00000008ff047e24 */ /* 0x000fe2000f8e00ff */
[----:B-1----:R-:W-:Y:S01]  /*80b0*/  MOV R7, UR7 ;  /* 0x0000000700077c02 */ /* 0x002fe20008000f00 */
[----:B------:R-:W-:Y:S01]  /*80c0*/  IMAD.U32 R6, RZ, RZ, UR6 ;  /* 0x00000006ff067e24 */ /* 0x000fe2000f8e00ff */
[----:B-----5:R-:W-:Y:S01]  /*80d0*/  MOV R11, UR5 ;  /* 0x00000005000b7c02 */ /* 0x020fe20008000f00 */
[----:B------:R-:W-:Y:S02]  /*80e0*/  IMAD.U32 R10, RZ, RZ, UR4 ;  /* 0x00000004ff0a7e24 */ /* 0x000fe4000f8e00ff */
[----:B------:R-:W-:Y:S07]  /*80f0*/  LEPC R20, `(.L_x_138) ;  /* 0x000000001014794e */ /* 0x000fee0000000000 */
[----:B--2-4-:R-:W-:Y:S05]  /*8100*/  CALL.ABS.NOINC R2 ;  /* 0x0000000002007343 */ /* 0x014fea0003c00000 */
.L_x_138:
[----:B----4-:R-:W-:Y:S01]  /*8110*/  SHF.L.U32 R3, R28, 0x10, RZ ;  /* 0x000000101c037819 */ /* 0x010fe200000006ff */
[----:B------:R-:W-:Y:S05]  /*8120*/  WARPSYNC.ALL ;  /* 0x0000000000007948 */ /* 0x000fea0003800000 */
[----:B------:R-:W-:Y:S01]  /*8130*/  R2UR UR4, R25 ;  /* 0x00000000190472ca */ /* 0x000fe200000e0000 */
[----:B------:R-:W-:Y:S01]  /*8140*/  BSSY.RECONVERGENT B0, `(.L_x_139) ;  /* 0x000005b000007945 */ /* 0x000fe20003800200 */
[----:B------:R-:W-:Y:S02]  /*8150*/  SHF.L.U32 R20, R30, 0x10, RZ ;  /* 0x000000101e147819 */ /* 0x000fe400000006ff */
[----:B------:R-:W-:Y:S02]  /*8160*/  ISETP.NE.AND P6, PT, R62, RZ, PT ;  /* 0x000000ff3e00720c */ /* 0x000fe40003fc5270 */
[----:B------:R-:W-:Y:S07]  /*8170*/  ISETP.NE.AND P0, PT, R61, RZ, PT ;  /* 0x000000ff3d00720c */ /* 0x000fee0003f05270 */
[----:B-12---:R-:W1:Y:S02]  /*8180*/  LDTM.x16 R4, tmem[UR4+0x20] ;  /* 0x00002004000479ee */ /* 0x006e640008240000 */
        /* <DEDUP_REMOVED lines=59> */
[----:B------:R-:W-:Y:S02]  /*8540*/  LEA R3, R26, UR43, 0x3 ;  /* 0x0000002b1a037c11 */ /* 0x000fe4000f8e18ff */
        /* <DEDUP_REMOVED lines=8> */
[----:B------:R-:W-:Y:S01]  /*85d0*/  @P6 SHF.L.U32 R2, R60, 0x1f, RZ ;  /* 0x0000001f3c026819 */ /* 0x000fe200000006ff */
        /* <DEDUP_REMOVED lines=17> */
.L_x_140:
[----:B------:R-:W-:Y:S05]  /*86f0*/  BSYNC.RECONVERGENT B0 ;  /* 0x0000000000007941 */ /* 0x000fea0003800200 */
.L_x_139:
        /* <DEDUP_REMOVED lines=19> */
.L_x_144:
[----:B------:R-:W-:Y:S05]  /*8830*/  BSYNC B0 ;  /* 0x0000000000007941 */ /* 0x000fea0003800000 */
.L_x_143:
[----:B------:R-:W-:Y:S11]  /*8840*/  ISETP.NE.AND P0, PT, R65, RZ, PT ;  /* 0x000000ff4100720c */ /* 0x000ff60003f05270 */
[----:B------:R-:W-:Y:S02]  /*8850*/  @!UPT UIADD3 URZ, UPT, UPT, URZ, URZ, URZ ;  /* 0x000000fffffff290 */ /* 0x000fe4000fffe0ff */
[----:B------:R3:W4:Y:S04]  /*8860*/  @P0 LDS.128 R28, [R26+UR43+0x200] ;  /* 0x0002002b1a1c0984 */ /* 0x0007280008000c00 */
[----:B------:R3:W1:Y:S02]  /*8870*/  @P0 LDS.128 R36, [R66+0x200] ;  /* 0x0002000042240984 */ /* 0x0006640000000c00 */
.L_x_142:
[----:B------:R-:W-:Y:S05]  /*8880*/  BSYNC B1 ;  /* 0x0000000000017941 */ /* 0x000fea0003800000 */
.L_x_141:
[----:B--2---:R-:W-:Y:S05]  /*8890*/  VIADD R0, R25, 0x30 ;  /* 0x0000003019007836 */ /* 0x004fea0000000000 */
[----:B------:R-:W-:Y:S04]  /*88a0*/  SHF.R.U32.HI R0, RZ, 0x15, R0 ;  /* 0x00000015ff007819 */ /* 0x000fe80000011600 */
[----:B------:R-:W-:Y:S11]  /*88b0*/  LOP3.LUT P0, RZ, R0, 0x3, R51, 0x48, !PT ;  /* 0x0000000300ff7812 */ /* 0x000ff60007804833 */
[----:B------:R-:W-:Y:S02]  /*88c0*/  @!UPT UIADD3 URZ, UPT, UPT, URZ, URZ, URZ ;  /* 0x000000fffffff290 */ /* 0x000fe4000fffe0ff */
[----:B------:R-:W-:Y:S05]  /*88d0*/  @!P0 BRA `(.L_x_146) ;  /* 0x0000000000408947 */ /* 0x000fea0003800000 */
[----:B------:R-:W2:Y:S01]  /*88e0*/  LDCU.64 UR8, c[0x4][0x70] ;  /* 0x01000e00ff0877ac */ /* 0x000ea20008000a00 */
[----:B------:R-:W-:Y:S01]  /*88f0*/  MOV R3, 0x0 ;  /* 0x0000000000037802 */ /* 0x000fe20000000f00 */
        /* <DEDUP_REMOVED lines=14> */
.L_x_146:
[----:B------:R-:W-:Y:S01]  /*89e0*/  ISETP.NE.AND P0, PT, R61, RZ, PT ;  /* 0x000000ff3d00720c */ /* 0x000fe20003f05270 */
[----:B------:R-:W-:Y:S05]  /*89f0*/  WARPSYNC.ALL ;  /* 0x0000000000007948 */ /* 0x000fea0003800000 */
[----:B------:R-:W-:Y:S01]  /*8a00*/  R2UR UR4, R25 ;  /* 0x00000000190472ca */ /* 0x000fe200000e0000 */
[----:B------:R-:W-:Y:S01]  /*8a10*/  BSSY.RECONVERGENT B0, `(.L_x_147) ;  /* 0x0000057000007945 */ /* 0x000fe20003800200 */
[C---:B----4-:R-:W-:Y:S02]  /*8a20*/  SHF.L.U32 R20, R28.reuse, 0x10, RZ ;  /* 0x000000101c147819 */ /* 0x050fe400000006ff */
[----:B------:R-:W-:Y:S02]  /*8a30*/  LOP3.LUT R21, R28, 0xffff0000, RZ, 0xc0, !PT ;  /* 0xffff00001c157812 */ /* 0x000fe400078ec0ff */
[C---:B------:R-:W-:Y:S02]  /*8a40*/  SHF.L.U32 R25, R29.reuse, 0x10, RZ ;  /* 0x000000101d197819 */ /* 0x040fe400000006ff */
[----:B---3--:R-:W-:Y:S02]  /*8a50*/  LOP3.LUT R26, R29, 0xffff0000, RZ, 0xc0, !PT ;  /* 0xffff00001d1a7812 */ /* 0x008fe400078ec0ff */
[C---:B------:R-:W-:Y:S02]  /*8a60*/  SHF.L.U32 R28, R30.reuse, 0x10, RZ ;  /* 0x000000101e1c7819 */ /* 0x040fe400000006ff */
[----:B------:R-:W-:Y:S01]  /*8a70*/  LOP3.LUT R29, R30, 0xffff0000, RZ, 0xc0, !PT ;  /* 0xffff00001e1d7812 */ /* 0x000fe200078ec0ff */
[----:B-1----:R-:W1:Y:S01]  /*8a80*/  LDTM.x16 R4, tmem[UR4+0x30] ;  /* 0x00003004000479ee */ /* 0x002e620008240000 */
[C---:B------:R-:W-:Y:S01]  /*8a90*/  SHF.L.U32 R30, R31.reuse, 0x10, RZ ;  /* 0x000000101f1e7819 */ /* 0x040fe200000006ff */
[----:B------:R-:W-:Y:S01]  /*8aa0*/  NOP ;  /* 0x0000000000007918 */ /* 0x000fe20000000000 */
[----:B------:R-:W-:Y:S02]  /*8ab0*/  LOP3.LUT R31, R31, 0xffff0000, RZ, 0xc0, !PT ;  /* 0xffff00001f1f7812 */ /* 0x000fe400078ec0ff */
[C---:B------:R-:W-:Y:S02]  /*8ac0*/  SHF.L.U32 R32, R36.reuse, 0x10, RZ ;  /* 0x0000001024207819 */ /* 0x040fe400000006ff */
[----:B------:R-:W-:Y:S02]  /*8ad0*/  LOP3.LUT R33, R36, 0xffff0000, RZ, 0xc0, !PT ;  /* 0xffff000024217812 */ /* 0x000fe400078ec0ff */
[----:B------:R-:W-:Y:S02]  /*8ae0*/  IADD3 R54, PT, PT, R54, 0xf0, RZ ;  /* 0x000000f036367810 */ /* 0x000fe40007ffe0ff */
[C---:B------:R-:W-:Y:S02]  /*8af0*/  SHF.L.U32 R34, R37.reuse, 0x10, RZ ;  /* 0x0000001025227819 */ /* 0x040fe400000006ff */
[----:B------:R-:W-:Y:S02]  /*8b00*/  LOP3.LUT R54, R54, 0xfefffff8, RZ, 0xc0, !PT ;  /* 0xfefffff836367812 */ /* 0x000fe400078ec0ff */
[----:B------:R-:W-:Y:S02]  /*8b10*/  LOP3.LUT R35, R37, 0xffff0000, RZ, 0xc0, !PT ;  /* 0xffff000025237812 */ /* 0x000fe400078ec0ff */
[----:B-1----:R1:W-:Y:S01]  /*8b20*/  SYNCS.ARRIVE.TRANS64.RED.A1T0 RZ, [R54+URZ], RZ ;  /* 0x000000ff36ff79a7 */ /* 0x0023e200081004ff */
[C---:B------:R-:W-:Y:S02]  /*8b30*/  SHF.L.U32 R36, R38.reuse, 0x10, RZ ;  /* 0x0000001026247819 */ /* 0x040fe400000006ff */
[----:B------:R-:W-:Y:S02]  /*8b40*/  LOP3.LUT R37, R38, 0xffff0000, RZ, 0xc0, !PT ;  /* 0xffff000026257812 */ /* 0x000fe400078ec0ff */
[----:B------:R-:W-:Y:S01]  /*8b50*/  SHF.L.U32 R38, R39, 0x10, RZ ;  /* 0x0000001027267819 */ /* 0x000fe200000006ff */
[C---:B------:R-:W-:Y:S01]  /*8b60*/  FMUL R4, R24.reuse, R4 ;  /* 0x0000000418047220 */ /* 0x040fe20000400000 */
[C---:B------:R-:W-:Y:S01]  /*8b70*/  FMUL R5, R24.reuse, R5 ;  /* 0x0000000518057220 */ /* 0x040fe20000400000 */
[C---:B------:R-:W-:Y:S01]  /*8b80*/  FMUL R6, R24.reuse, R6 ;  /* 0x0000000618067220 */ /* 0x040fe20000400000 */
[C---:B------:R-:W-:Y:S01]  /*8b90*/  FMUL R7, R24.reuse, R7 ;  /* 0x0000000718077220 */ /* 0x040fe20000400000 */
[C---:B------:R-:W-:Y:S01]  /*8ba0*/  FFMA R4, R27.reuse, R20, R4 ;  /* 0x000000141b047223 */ /* 0x040fe20000000004 */
        /* <DEDUP_REMOVED lines=15> */
[C---:B------:R-:W-:Y:S01]  /*8ca0*/  FMUL R12, R24.reuse, R16 ;  /* 0x00000010180c7220 */ /* 0x040fe20000400000 */
[C---:B------:R-:W-:Y:S01]  /*8cb0*/  FFMA R0, R27.reuse, R32, R0 ;  /* 0x000000201b007223 */ /* 0x040fe20000000000 */
[C---:B------:R-:W-:Y:S01]  /*8cc0*/  FMUL R13, R24.reuse, R17 ;  /* 0x00000011180d7220 */ /* 0x040fe20000400000 */
[----:B------:R-:W-:Y:S01]  /*8cd0*/  FFMA R2, R27, R33, R2 ;  /* 0x000000211b027223 */ /* 0x000fe20000000002 */
[----:B------:R-:W-:Y:S01]  /*8ce0*/  F2FP.BF16.F32.PACK_AB R4, R5, R4 ;  /* 0x000000040504723e */ /* 0x000fe200000010ff */
[C---:B------:R-:W-:Y:S01]  /*8cf0*/  FMUL R14, R24.reuse, R18 ;  /* 0x00000012180e7220 */ /* 0x040fe20000400000 */
[----:B------:R-:W-:Y:S01]  /*8d00*/  FFMA R3, R27, R34, R3 ;  /* 0x000000221b037223 */ /* 0x000fe20000000003 */
[----:B------:R-:W-:Y:S01]  /*8d10*/  LOP3.LUT R39, R39, 0xffff0000, RZ, 0xc0, !PT ;  /* 0xffff000027277812 */ /* 0x000fe200078ec0ff */
[----:B------:R-:W-:Y:S01]  /*8d20*/  FFMA R15, R27, R35, R15 ;  /* 0x000000231b0f7223 */ /* 0x000fe2000000000f */
[----:B------:R-:W-:Y:S01]  /*8d30*/  F2FP.BF16.F32.PACK_AB R5, R7, R6 ;  /* 0x000000060705723e */ /* 0x000fe200000010ff */
[----:B------:R-:W-:Y:S01]  /*8d40*/  FMUL R19, R24, R19 ;  /* 0x0000001318137220 */ /* 0x000fe20000400000 */
[----:B------:R-:W-:Y:S01]  /*8d50*/  F2FP.BF16.F32.PACK_AB R6, R9, R8 ;  /* 0x000000080906723e */ /* 0x000fe200000010ff */
        /* <DEDUP_REMOVED lines=34> */
.L_x_148:
[----:B------:R-:W-:Y:S05]  /*8f80*/  BSYNC.RECONVERGENT B0 ;  /* 0x0000000000007941 */ /* 0x000fea0003800200 */
.L_x_147:
[----:B------:R-:W-:Y:S01]  /*8f90*/  BAR.SYNC.DEFER_BLOCKING 0x1, 0x80 ;  /* 0x0042000000007b1d */ /* 0x000fe20000010000 */
[----:B------:R-:W-:Y:S01]  /*8fa0*/  UISETP.NE.AND UP0, UPT, UR52, -0x4, UPT ;  /* 0xfffffffc3400788c */ /* 0x000fe2000bf05270 */
[----:B------:R-:W-:Y:S08]  /*8fb0*/  IADD3 R22, PT, PT, R22, 0x1, RZ ;  /* 0x0000000116167810 */ /* 0x000ff00007ffe0ff */
[----:B------:R-:W-:Y:S05]  /*8fc0*/  BRA.U !UP0, `(.L_x_149) ;  /* 0x0000000108287547 */ /* 0x000fea000b800000 */
[----:B------:R-:W-:Y:S01]  /*8fd0*/  ISETP.NE.AND P0, PT, R62, RZ, PT ;  /* 0x000000ff3e00720c */ /* 0x000fe20003f05270 */
[----:B------:R-:W-:Y:S01]  /*8fe0*/  IMAD.U32 R2, RZ, RZ, UR46 ;  /* 0x0000002eff027e24 */ /* 0x000fe2000f8e00ff */
[----:B------:R-:W-:Y:S01]  /*8ff0*/  UIADD3 UR4, UPT, UPT, UR46, 0x1, URZ ;  /* 0x000000012e047890 */ /* 0x000fe2000fffe0ff */
[----:B------:R-:W-:Y:S03]  /*9000*/  IMAD.U32 R0, RZ, RZ, UR47 ;  /* 0x0000002fff007e24 */ /* 0x000fe6000f8e00ff */
[----:B------:R-:W-:Y:S04]  /*9010*/  UISETP.NE.AND UP0, UPT, UR4, 0x4, UPT ;  /* 0x000000040400788c */ /* 0x000fe8000bf05270 */
[----:B------:R-:W-:Y:S03]  /*9020*/  USEL UR46, UR4, URZ, UP0 ;  /* 0x000000ff042e7287 */ /* 0x000fe60008000000 */
[----:B------:R-:W-:Y:S05]  /*9030*/  @P0 LEA R2, R2, UR43, 0x3 ;  /* 0x0000002b02020c11 */ /* 0x000fea000f8e18ff */
[----:B------:R-:W-:Y:S05]  /*9040*/  @P0 VIADD R2, R2, 0x80 ;  /* 0x0000008002020836 */ /* 0x000fea0000000000 */
[----:B------:R-:W-:Y:S04]  /*9050*/  @P0 PRMT R0, R0, 0x654, R2 ;  /* 0x0000065400000816 */ /* 0x000fe80000000002 */
[----:B------:R2:W-:Y:S03]  /*9060*/  @P0 SYNCS.ARRIVE.TRANS64.RED.A1T0 RZ, [R0+URZ], RZ ;  /* 0x000000ff00ff09a7 */ /* 0x0005e600081004ff */
.L_x_149:
[----:B------:R-:W-:Y:S01]  /*9070*/  R2UR UR4, R52 ;  /* 0x00000000340472ca */ /* 0x000fe200000e0000 */
[----:B------:R-:W-:Y:S01]  /*9080*/  UISETP.NE.AND UP0, UPT, UR62, URZ, UPT ;  /* 0x000000ff3e00728c */ /* 0x000fe2000bf05270 */
[----:B------:R-:W-:Y:S01]  /*9090*/  ISETP.NE.AND P0, PT, R56, 0x2, PT ;  /* 0x000000023800780c */ /* 0x000fe20003f05270 */
[----:B------:R-:W-:Y:S01]  /*90a0*/  UIADD3 UR20, UPT, UPT, UR37, UR63, URZ ;  /* 0x0000003f25147290 */ /* 0x000fe2000fffe0ff */
[----:B------:R-:W-:Y:S01]  /*90b0*/  ISETP.NE.AND P1, PT, R22, 0x4, PT ;  /* 0x000000041600780c */ /* 0x000fe20003f25270 */
[----:B------:R-:W-:Y:S01]  /*90c0*/  UIADD3 UR52, UPT, UPT, UR52, 0x4, URZ ;  /* 0x0000000434347890 */ /* 0x000fe2000fffe0ff */
[----:B------:R-:W-:Y:S01]  /*90d0*/  SEL R2, RZ, 0x1, P0 ;  /* 0x00000001ff027807 */ /* 0x000fe20000000000 */
[----:B------:R-:W-:Y:S01]  /*90e0*/  UMOV UR36, UR61 ;  /* 0x0000003d00247c82 */ /* 0x000fe20008000000 */
[----:B--2---:R-:W-:Y:S02]  /*90f0*/  SEL R0, RZ, 0x1, P1 ;  /* 0x00000001ff007807 */ /* 0x004fe40000800000 */
[----:B------:R-:W-:Y:S02]  /*9100*/  LOP3.LUT R58, R58, R2, RZ, 0x3c, !PT ;  /* 0x000000023a3a7212 */ /* 0x000fe400078e3cff */
[----:B------:R-:W-:Y:S01]  /*9110*/  LOP3.LUT R59, R59, R0, RZ, 0x3c, !PT ;  /* 0x000000003b3b7212 */ /* 0x000fe200078e3cff */
[----:B------:R-:W-:Y:S01]  /*9120*/  UIADD3 UR24, UPT, UPT, UR38, UR4, URZ ;  /* 0x0000000426187290 */ /* 0x000fe2000fffe0ff */
[----:B------:R-:W-:Y:S02]  /*9130*/  SEL R56, R56, RZ, P0 ;  /* 0x000000ff38387207 */ /* 0x000fe40000000000 */
[----:B------:R-:W-:Y:S01]  /*9140*/  SEL R22, R22, RZ, P1 ;  /* 0x000000ff16167207 */ /* 0x000fe20000800000 */
[----:B------:R-:W-:Y:S08]  /*9150*/  BRA.U UP0, `(.L_x_150) ;  /* 0xffffffcd00787547 */ /* 0x000ff0000b83ffff */
[----:B------:R-:W2:Y:S01]  /*9160*/  LDCU.64 UR4, c[0x0][0x888] ;  /* 0x00011100ff0477ac */ /* 0x000ea20008000a00 */
[----:B------:R-:W3:Y:S01]  /*9170*/  LDCU.64 UR6, c[0x0][0x890] ;  /* 0x00011200ff0677ac */ /* 0x000ee20008000a00 */
[----:B--2---:R-:W-:Y:S02]  /*9180*/  ISETP.NE.U32.AND P2, PT, RZ, UR4, PT ;  /* 0x00000004ff007c0c */ /* 0x004fe4000bf45070 */
[----:B---3--:R-:W-:Y:S02]  /*9190*/  ISETP.NE.U32.AND P1, PT, RZ, UR6, PT ;  /* 0x00000006ff007c0c */ /* 0x008fe4000bf25070 */
[----:B------:R-:W-:Y:S02]  /*91a0*/  ISETP.NE.AND.EX P2, PT, RZ, UR5, PT, P2 ;  /* 0x00000005ff007c0c */ /* 0x000fe4000bf45320 */
[----:B------:R-:W-:-:S13]  /*91b0*/  ISETP.NE.AND.EX P0, PT, RZ, UR7, PT, P1 ;  /* 0x00000007ff007c0c */ /* 0x000fda000bf05310 */
[----:B------:R-:W-:Y:S05]  /*91c0*/  @P2 BRA P0, `(.L_x_151) ;  /* 0x00000000003c2947 */ /* 0x000fea0000000000 */
[----:B------:R-:W-:-:S13]  /*91d0*/  ISETP.NE.AND.EX P1, PT, RZ, UR7, PT, P1 ;  /* 0x00000007ff007c0c */ /* 0x000fda000bf25310 */
[----:B------:R-:W-:Y:S05]  /*91e0*/  @P1 BRA `(.L_x_152) ;  /* 0x00000000000c1947 */ /* 0x000fea0003800000 */
[----:B------:R-:W-:-:S13]  /*91f0*/  FSETP.NEU.AND P0, PT, R27, RZ, PT ;  /* 0x000000ff1b00720b */ /* 0x000fda0003f0d000 */
[----:B------:R-:W-:Y:S05]  /*9200*/  @!P0 EXIT ;  /* 0x000000000000894d */ /* 0x000fea0003800000 */
[----:B------:R-:W-:Y:S05]  /*9210*/  BRA `(.L_x_151) ;  /* 0x0000000000287947 */ /* 0x000fea0003800000 */
.L_x_152:
[----:B------:R-:W-:Y:S01]  /*9220*/  ISETP.NE.AND P0, PT, R55, RZ, PT ;  /* 0x000000ff3700720c */ /* 0x000fe20003f05270 */
[----:B------:R-:W-:-:S12]  /*9230*/  BSSY.RECONVERGENT B0, `(.L_x_151) ;  /* 0x0000008000007945 */ /* 0x000fd80003800200 */
[----:B------:R-:W-:Y:S05]  /*9240*/  @P0 BRA `(.L_x_153) ;  /* 0x0000000000100947 */ /* 0x000fea0003800000 */
[----:B------:R-:W-:-:S04]  /*9250*/  ISETP.NE.U32.AND P0, PT, RZ, UR4, PT ;  /* 0x00000004ff007c0c */ /* 0x000fc8000bf05070 */
[----:B------:R-:W-:-:S13]  /*9260*/  ISETP.NE.AND.EX P0, PT, RZ, UR5, PT, P0 ;  /* 0x00000005ff007c0c */ /* 0x000fda000bf05300 */
[----:B------:R-:W-:Y:S05]  /*9270*/  @!P0 EXIT ;  /* 0x000000000000894d */ /* 0x000fea0003800000 */
[----:B------:R-:W-:Y:S05]  /*9280*/  BRA `(.L_x_154) ;  /* 0x0000000000087947 */ /* 0x000fea0003800000 */
.L_x_153:
[----:B------:R-:W-:-:S13]  /*9290*/  FSETP.NEU.AND P0, PT, R27, RZ, PT ;  /* 0x000000ff1b00720b */ /* 0x000fda0003f0d000 */
[----:B------:R-:W-:Y:S05]  /*92a0*/  @!P0 EXIT ;  /* 0x000000000000894d */ /* 0x000fea0003800000 */
.L_x_154:
[----:B------:R-:W-:Y:S05]  /*92b0*/  BSYNC.RECONVERGENT B0 ;  /* 0x0000000000007941 */ /* 0x000fea0003800200 */
.L_x_151:
[----:B------:R-:W-:Y:S01]  /*92c0*/  ULEA UR6, UR46, UR43, 0x3 ;  /* 0x0000002b2e067291 */ /* 0x000fe2000f8e18ff */
[----:B------:R-:W-:-:S04]  /*92d0*/  DEPBAR.LE SB0, 0x0 ;  /* 0x000080000000791a */ /* 0x000fc80000000000 */
[----:B------:R-:W-:-:S04]  /*92e0*/  UIADD3 UR6, UPT, UPT, UR6, 0x80, URZ ;  /* 0x0000008006067890 */ /* 0x000fc8000fffe0ff */
[----:B------:R-:W-:-:S09]  /*92f0*/  UPRMT UR6, UR47, 0x654, UR6 ;  /* 0x000006542f067896 */ /* 0x000fd20008000006 */
[----:B------:R-:W-:Y:S01]  /*9300*/  SYNCS.ARRIVE.TRANS64.RED.A1T0 RZ, [UR6], RZ ;  /* 0x000000ffffff79a7 */ /* 0x000fe20008100406 */
[----:B------:R-:W-:Y:S05]  /*9310*/  EXIT ;  /* 0x000000000000794d */ /* 0x000fea0003800000 */
.L_x_24:
[----:B--2---:R2:W3:Y:S02]  /*9320*/  SYNCS.PHASECHK.TRANS64.TRYWAIT P0, [R0+URZ+0x120], R2 ;  /* 0x00012002000075a7 */ /* 0x0044e400080011ff */
[----:B---3--:R-:W-:Y:S05]  /*9330*/  @!P0 NANOSLEEP.SYNCS 0x989680 ;  /* 0x009896800000895d */ /* 0x008fea0003900000 */
[----:B------:R-:W3:Y:S02]  /*9340*/  @!P0 SYNCS.PHASECHK.TRANS64 P0, [R0+URZ+0x120], R2 ;  /* 0x00012002000085a7 */ /* 0x000ee400080010ff */
[----:B---3--:R-:W-:Y:S05]  /*9350*/  @!P0 BRA `(.L_x_24) ;  /* 0xfffffffc00f08947 */ /* 0x008fea000383ffff */
[----:B------:R-:W-:Y:S05]  /*9360*/  BRA `(.L_x_155) ;  /* 0xffffff8400d47947 */ /* 0x000fea000383ffff */
.L_x_27:
[----:B-1----:R-:W-:-:S07]  /*9370*/  MOV R0, UR5 ;  /* 0x0000000500007c02 */ /* 0x002fce0008000f00 */
.L_x_156:
[----:B-1----:R1:W2:Y:S02]  /*9380*/  SYNCS.PHASECHK.TRANS64.TRYWAIT P0, [R0+URZ+0x30], R3 ;  /* 0x00003003000075a7 */ /* 0x0022a400080011ff */
[----:B--2---:R-:W-:Y:S05]  /*9390*/  @!P0 NANOSLEEP.SYNCS 0x989680 ;  /* 0x009896800000895d */ /* 0x004fea0003900000 */
[----:B------:R-:W2:Y:S02]  /*93a0*/  @!P0 SYNCS.PHASECHK.TRANS64 P0, [R0+URZ+0x30], R3 ;  /* 0x00003003000085a7 */ /* 0x000ea400080010ff */
[----:B--2---:R-:W-:Y:S05]  /*93b0*/  @!P0 BRA `(.L_x_156) ;  /* 0xfffffffc00f08947 */ /* 0x004fea000383ffff */
[----:B------:R-:W-:Y:S05]  /*93c0*/  BRA `(.L_x_26) ;  /* 0xffffff88002c7947 */ /* 0x000fea000383ffff */
.L_x_36:
[----:B-1----:R-:W-:-:S07]  /*93d0*/  MOV R0, UR6 ;  /* 0x0000000600007c02 */ /* 0x002fce0008000f00 */
.L_x_157:
[----:B-1----:R1:W2:Y:S02]  /*93e0*/  SYNCS.PHASECHK.TRANS64.TRYWAIT P0, [R0+URZ+0x30], R3 ;  /* 0x00003003000075a7 */ /* 0x0022a400080011ff */
[----:B--2---:R-:W-:Y:S05]  /*93f0*/  @!P0 NANOSLEEP.SYNCS 0x989680 ;  /* 0x009896800000895d */ /* 0x004fea0003900000 */
[----:B------:R-:W2:Y:S02]  /*9400*/  @!P0 SYNCS.PHASECHK.TRANS64 P0, [R0+URZ+0x30], R3 ;  /* 0x00003003000085a7 */ /* 0x000ea400080010ff */
[----:B--2---:R-:W-:Y:S05]  /*9410*/  @!P0 BRA `(.L_x_157) ;  /* 0xfffffffc00f08947 */ /* 0x004fea000383ffff */
[----:B------:R-:W-:Y:S05]  /*9420*/  BRA `(.L_x_35) ;  /* 0xffffff8c00387947 */ /* 0x000fea000383ffff */
.L_x_43:
[----:B-1----:R1:W4:Y:S02]  /*9430*/  SYNCS.PHASECHK.TRANS64.TRYWAIT P0, [R3+URZ+0xb0], R0 ;  /* 0x0000b000030075a7 */ /* 0x00232400080011ff */
[----:B----4-:R-:W-:Y:S05]  /*9440*/  @!P0 NANOSLEEP.SYNCS 0x989680 ;  /* 0x009896800000895d */ /* 0x010fea0003900000 */
[----:B------:R-:W4:Y:S02]  /*9450*/  @!P0 SYNCS.PHASECHK.TRANS64 P0, [R3+URZ+0xb0], R0 ;  /* 0x0000b000030085a7 */ /* 0x000f2400080010ff */
[----:B----4-:R-:W-:Y:S05]  /*9460*/  @!P0 BRA `(.L_x_43) ;  /* 0xfffffffc00f08947 */ /* 0x010fea000383ffff */
[----:B------:R-:W-:Y:S05]  /*9470*/  BRA `(.L_x_158) ;  /* 0xffffff9000247947 */ /* 0x000fea000383ffff */
.L_x_47:
[----:B------:R-:W-:-:S07]  /*9480*/  MOV R0, UR4 ;  /* 0x0000000400007c02 */ /* 0x000fce0008000f00 */
.L_x_159:
[----:B-1----:R1:W2:Y:S02]  /*9490*/  SYNCS.PHASECHK.TRANS64.TRYWAIT P0, [R0+URZ], R2 ;  /* 0x00000002000075a7 */ /* 0x0022a400080011ff */
[----:B--2---:R-:W-:Y:S05]  /*94a0*/  @!P0 NANOSLEEP.SYNCS 0x989680 ;  /* 0x009896800000895d */ /* 0x004fea0003900000 */
[----:B------:R-:W2:Y:S02]  /*94b0*/  @!P0 SYNCS.PHASECHK.TRANS64 P0, [R0+URZ], R2 ;  /* 0x00000002000085a7 */ /* 0x000ea400080010ff */
[----:B--2---:R-:W-:Y:S05]  /*94c0*/  @!P0 BRA `(.L_x_159) ;  /* 0xfffffffc00f08947 */ /* 0x004fea000383ffff */
[----:B------:R-:W-:Y:S05]  /*94d0*/  BRA `(.L_x_160) ;  /* 0xffffff9400cc7947 */ /* 0x000fea000383ffff */
.L_x_48:
[----:B------:R-:W-:-:S07]  /*94e0*/  MOV R0, UR5 ;  /* 0x0000000500007c02 */ /* 0x000fce0008000f00 */
.L_x_161:
[----:B-1----:R1:W2:Y:S02]  /*94f0*/  SYNCS.PHASECHK.TRANS64.TRYWAIT P0, [R0+URZ], R3 ;  /* 0x00000003000075a7 */ /* 0x0022a400080011ff */
[----:B--2---:R-:W-:Y:S05]  /*9500*/  @!P0 NANOSLEEP.SYNCS 0x989680 ;  /* 0x009896800000895d */ /* 0x004fea0003900000 */
[----:B------:R-:W2:Y:S02]  /*9510*/  @!P0 SYNCS.PHASECHK.TRANS64 P0, [R0+URZ], R3 ;  /* 0x00000003000085a7 */ /* 0x000ea400080010ff */
[----:B--2---:R-:W-:Y:S05]  /*9520*/  @!P0 BRA `(.L_x_161) ;  /* 0xfffffffc00f08947 */ /* 0x004fea000383ffff */
[----:B------:R-:W-:Y:S05]  /*9530*/  BRA `(.L_x_162) ;  /* 0xffffff9400d87947 */ /* 0x000fea000383ffff */
.L_x_49:
[----:B------:R-:W-:-:S07]  /*9540*/  MOV R0, UR5 ;  /* 0x0000000500007c02 */ /* 0x000fce0008000f00 */
.L_x_163:
[----:B-1----:R1:W2:Y:S02]  /*9550*/  SYNCS.PHASECHK.TRANS64.TRYWAIT P0, [R0+URZ], R3 ;  /* 0x00000003000075a7 */ /* 0x0022a400080011ff */
[----:B--2---:R-:W-:Y:S05]  /*9560*/  @!P0 NANOSLEEP.SYNCS 0x989680 ;  /* 0x009896800000895d */ /* 0x004fea0003900000 */
[----:B------:R-:W2:Y:S02]  /*9570*/  @!P0 SYNCS.PHASECHK.TRANS64 P0, [R0+URZ], R3 ;  /* 0x00000003000085a7 */ /* 0x000ea400080010ff */
[----:B--2---:R-:W-:Y:S05]  /*9580*/  @!P0 BRA `(.L_x_163) ;  /* 0xfffffffc00f08947 */ /* 0x004fea000383ffff */
[----:B------:R-:W-:Y:S05]  /*9590*/  BRA `(.L_x_164) ;  /* 0xffffff9400e47947 */ /* 0x000fea000383ffff */
.L_x_50:
[----:B------:R-:W-:-:S07]  /*95a0*/  MOV R0, UR5 ;  /* 0x0000000500007c02 */ /* 0x000fce0008000f00 */
.L_x_165:
[----:B-1----:R1:W2:Y:S02]  /*95b0*/  SYNCS.PHASECHK.TRANS64.TRYWAIT P0, [R0+URZ], R3 ;  /* 0x00000003000075a7 */ /* 0x0022a400080011ff */
[----:B--2---:R-:W-:Y:S05]  /*95c0*/  @!P0 NANOSLEEP.SYNCS 0x989680 ;  /* 0x009896800000895d */ /* 0x004fea0003900000 */
[----:B------:R-:W2:Y:S02]  /*95d0*/  @!P0 SYNCS.PHASECHK.TRANS64 P0, [R0+URZ], R3 ;  /* 0x00000003000085a7 */ /* 0x000ea400080010ff */
[----:B--2---:R-:W-:Y:S05]  /*95e0*/  @!P0 BRA `(.L_x_165) ;  /* 0xfffffffc00f08947 */ /* 0x004fea000383ffff */
[----:B------:R-:W-:Y:S05]  /*95f0*/  BRA `(.L_x_166) ;  /* 0xffffff9400f07947 */ /* 0x000fea000383ffff */
.L_x_51:
[----:B------:R-:W-:-:S07]  /*9600*/  MOV R0, UR5 ;  /* 0x0000000500007c02 */ /* 0x000fce0008000f00 */
.L_x_167:
[----:B-1----:R1:W2:Y:S02]  /*9610*/  SYNCS.PHASECHK.TRANS64.TRYWAIT P0, [R0+URZ], R3 ;  /* 0x00000003000075a7 */ /* 0x0022a400080011ff */
[----:B--2---:R-:W-:Y:S05]  /*9620*/  @!P0 NANOSLEEP.SYNCS 0x989680 ;  /* 0x009896800000895d */ /* 0x004fea0003900000 */
[----:B------:R-:W2:Y:S02]  /*9630*/  @!P0 SYNCS.PHASECHK.TRANS64 P0, [R0+URZ], R3 ;  /* 0x00000003000085a7 */ /* 0x000ea400080010ff */
[----:B--2---:R-:W-:Y:S05]  /*9640*/  @!P0 BRA `(.L_x_167) ;  /* 0xfffffffc00f08947 */ /* 0x004fea000383ffff */
[----:B------:R-:W-:Y:S05]  /*9650*/  BRA `(.L_x_168) ;  /* 0xffffff9400fc7947 */ /* 0x000fea000383ffff */
.L_x_54:
[----:B--2---:R2:W3:Y:S02]  /*9660*/  SYNCS.PHASECHK.TRANS64.TRYWAIT P0, [R2+URZ+0x110], R4 ;  /* 0x00011004020075a7 */ /* 0x0044e400080011ff */
[----:B---3--:R-:W-:Y:S05]  /*9670*/  @!P0 NANOSLEEP.SYNCS 0x989680 ;  /* 0x009896800000895d */ /* 0x008fea0003900000 */
[----:B------:R-:W3:Y:S02]  /*9680*/  @!P0 SYNCS.PHASECHK.TRANS64 P0, [R2+URZ+0x110], R4 ;  /* 0x00011004020085a7 */ /* 0x000ee400080010ff */
[----:B---3--:R-:W-:Y:S05]  /*9690*/  @!P0 BRA `(.L_x_54) ;  /* 0xfffffffc00f08947 */ /* 0x008fea000383ffff */
[----:B------:R-:W-:Y:S05]  /*96a0*/  BRA `(.L_x_169) ;  /* 0xffffff9800587947 */ /* 0x000fea000383ffff */
.L_x_55:
[----:B------:R-:W-:-:S07]  /*96b0*/  MOV R2, UR4 ;  /* 0x0000000400027c02 */ /* 0x000fce0008000f00 */
.L_x_170:
[----:B--2---:R2:W3:Y:S02]  /*96c0*/  SYNCS.PHASECHK.TRANS64.TRYWAIT P0, [R2+URZ+0xc0], R5 ;  /* 0x0000c005020075a7 */ /* 0x0044e400080011ff */
[----:B---3--:R-:W-:Y:S05]  /*96d0*/  @!P0 NANOSLEEP.SYNCS 0x989680 ;  /* 0x009896800000895d */ /* 0x008fea0003900000 */
[----:B------:R-:W3:Y:S02]  /*96e0*/  @!P0 SYNCS.PHASECHK.TRANS64 P0, [R2+URZ+0xc0], R5 ;  /* 0x0000c005020085a7 */ /* 0x000ee400080010ff */
[----:B---3--:R-:W-:Y:S05]  /*96f0*/  @!P0 BRA `(.L_x_170) ;  /* 0xfffffffc00f08947 */ /* 0x008fea000383ffff */
[----:B------:R-:W-:Y:S05]  /*9700*/  BRA `(.L_x_171) ;  /* 0xffffff9800687947 */ /* 0x000fea000383ffff */
.L_x_56:
[----:B--2---:R2:W3:Y:S02]  /*9710*/  SYNCS.PHASECHK.TRANS64.TRYWAIT P1, [R2+URZ+0xb0], R4 ;  /* 0x0000b004020075a7 */ /* 0x0044e400080211ff */
[----:B---3--:R-:W-:Y:S05]  /*9720*/  @!P1 NANOSLEEP.SYNCS 0x989680 ;  /* 0x009896800000995d */ /* 0x008fea0003900000 */
[----:B------:R-:W3:Y:S02]  /*9730*/  @!P1 SYNCS.PHASECHK.TRANS64 P1, [R2+URZ+0xb0], R4 ;  /* 0x0000b004020095a7 */ /* 0x000ee400080210ff */
[----:B---3--:R-:W-:Y:S05]  /*9740*/  @!P1 BRA `(.L_x_56) ;  /* 0xfffffffc00f09947 */ /* 0x008fea000383ffff */
[----:B------:R-:W-:Y:S05]  /*9750*/  BRA `(.L_x_172) ;  /* 0xffffff9800987947 */ /* 0x000fea000383ffff */
.L_x_59:
[----:B------:R-:W-:-:S07]  /*9760*/  MOV R0, UR4 ;  /* 0x0000000400007c02 */ /* 0x000fce0008000f00 */
.L_x_173:
[----:B--2---:R2:W3:Y:S02]  /*9770*/  SYNCS.PHASECHK.TRANS64.TRYWAIT P0, [R0+URZ+0xc0], R2 ;  /* 0x0000c002000075a7 */ /* 0x0044e400080011ff */
[----:B---3--:R-:W-:Y:S05]  /*9780*/  @!P0 NANOSLEEP.SYNCS 0x989680 ;  /* 0x009896800000895d */ /* 0x008fea0003900000 */
[----:B------:R-:W3:Y:S02]  /*9790*/  @!P0 SYNCS.PHASECHK.TRANS64 P0, [R0+URZ+0xc0], R2 ;  /* 0x0000c002000085a7 */ /* 0x000ee400080010ff */
[----:B---3--:R-:W-:Y:S05]  /*97a0*/  @!P0 BRA `(.L_x_173) ;  /* 0xfffffffc00f08947 */ /* 0x008fea000383ffff */
[----:B------:R-:W-:Y:S05]  /*97b0*/  BRA `(.L_x_58) ;  /* 0xffffff9800ec7947 */ /* 0x000fea000383ffff */
.L_x_68:
[----:B--2---:R-:W-:-:S04]  /*97c0*/  MOV R5, UR5 ;  /* 0x0000000500057c02 */ /* 0x004fc80008000f00 */
[----:B------:R2:W3:Y:S03]  /*97d0*/  SYNCS.PHASECHK.TRANS64.TRYWAIT P0, [R5+URZ+0x8], R6 ;  /* 0x00000806050075a7 */ /* 0x0004e600080011ff */
[----:B---3--:R-:W-:Y:S05]  /*97e0*/  @!P0 NANOSLEEP.SYNCS 0x989680 ;  /* 0x009896800000895d */ /* 0x008fea0003900000 */
[----:B------:R-:W3:Y:S02]  /*97f0*/  @!P0 SYNCS.PHASECHK.TRANS64 P0, [R5+URZ+0x8], R6 ;  /* 0x00000806050085a7 */ /* 0x000ee400080010ff */
[----:B---3--:R-:W-:Y:S05]  /*9800*/  @!P0 BRA `(.L_x_68) ;  /* 0xfffffffc00ec8947 */ /* 0x008fea000383ffff */
[----:B------:R-:W-:Y:S05]  /*9810*/  BRA `(.L_x_67) ;  /* 0xffffff9c00a07947 */ /* 0x000fea000383ffff */
.L_x_70:
[----:B------:R-:W-:Y:S01]  /*9820*/  BSSY B0, `(.L_x_174) ;  /* 0x0000006000007945 */ /* 0x000fe20003800000 */
[----:B------:R-:W-:-:S07]  /*9830*/  MOV R15, 0xffffffff ;  /* 0xffffffff000f7802 */ /* 0x000fce0000000f00 */
[----:B-12--5:R-:W-:Y:S05]  /*9840*/  WARPSYNC.COLLECTIVE R15, `(.L_x_175) ;  /* 0x000000000f0c7348 */ /* 0x026fea0003c00000 */
[----:B------:R-:W-:Y:S02]  /*9850*/  ELECT P6, UR79, PT ;  /* 0x00000000004f782f */ /* 0x000fe400038c0000 */
[----:B------:R-:W-:Y:S01]  /*9860*/  MOV R14, UR79 ;  /* 0x0000004f000e7c02 */ /* 0x000fe20008000f00 */
[----:B-12--5:R-:W-:Y:S10]  /*9870*/  ENDCOLLECTIVE ;  /* 0x000000000000791b */ /* 0x026ff40003800000 */
.L_x_175:
[----:B------:R-:W-:Y:S05]  /*9880*/  BSYNC B0 ;  /* 0x0000000000007941 */ /* 0x000fea0003800000 */
.L_x_174:
[----:B------:R-:W-:Y:S05]  /*9890*/  BRA `(.L_x_176) ;  /* 0xffffff9c00d07947 */ /* 0x000fea000383ffff */
.L_x_72:
[----:B--2---:R-:W-:-:S04]  /*98a0*/  MOV R0, UR5 ;  /* 0x0000000500007c02 */ /* 0x004fc80008000f00 */
[----:B------:R2:W3:Y:S03]  /*98b0*/  SYNCS.PHASECHK.TRANS64.TRYWAIT P0, [R0+URZ+0x8], R4 ;  /* 0x00000804000075a7 */ /* 0x0004e600080011ff */
[----:B---3--:R-:W-:Y:S05]  /*98c0*/  @!P0 NANOSLEEP.SYNCS 0x989680 ;  /* 0x009896800000895d */ /* 0x008fea0003900000 */
[----:B------:R-:W3:Y:S02]  /*98d0*/  @!P0 SYNCS.PHASECHK.TRANS64 P0, [R0+URZ+0x8], R4 ;  /* 0x00000804000085a7 */ /* 0x000ee400080010ff */
[----:B---3--:R-:W-:Y:S05]  /*98e0*/  @!P0 BRA `(.L_x_72) ;  /* 0xfffffffc00ec8947 */ /* 0x008fea000383ffff */
[----:B------:R-:W-:Y:S05]  /*98f0*/  BRA `(.L_x_71) ;  /* 0xffffff9c00d47947 */ /* 0x000fea000383ffff */
.L_x_73:
[----:B-1----:R1:W2:Y:S02]  /*9900*/  SYNCS.PHASECHK.TRANS64.TRYWAIT P0, [R0+URZ+0xb0], R4 ;  /* 0x0000b004000075a7 */ /* 0x0022a400080011ff */
[----:B--2---:R-:W-:Y:S05]  /*9910*/  @!P0 NANOSLEEP.SYNCS 0x989680 ;  /* 0x009896800000895d */ /* 0x004fea0003900000 */
[----:B------:R-:W2:Y:S02]  /*9920*/  @!P0 SYNCS.PHASECHK.TRANS64 P0, [R0+URZ+0xb0], R4 ;  /* 0x0000b004000085a7 */ /* 0x000ea400080010ff */
[----:B--2---:R-:W-:Y:S05]  /*9930*/  @!P0 BRA `(.L_x_73) ;  /* 0xfffffffc00f08947 */ /* 0x004fea000383ffff */
[----:B------:R-:W-:Y:S05]  /*9940*/  BRA `(.L_x_177) ;  /* 0xffffffa000e07947 */ /* 0x000fea000383ffff */
.L_x_75:
[----:B------:R-:W-:-:S07]  /*9950*/  MOV R0, UR46 ;  /* 0x0000002e00007c02 */ /* 0x000fce0008000f00 */
.L_x_178:
[----:B-1----:R1:W2:Y:S02]  /*9960*/  SYNCS.PHASECHK.TRANS64.TRYWAIT P0, [R0+URZ+0xf0], R4 ;  /* 0x0000f004000075a7 */ /* 0x0022a400080011ff */
[----:B--2---:R-:W-:Y:S05]  /*9970*/  @!P0 NANOSLEEP.SYNCS 0x989680 ;  /* 0x009896800000895d */ /* 0x004fea0003900000 */
[----:B------:R-:W2:Y:S02]  /*9980*/  @!P0 SYNCS.PHASECHK.TRANS64 P0, [R0+URZ+0xf0], R4 ;  /* 0x0000f004000085a7 */ /* 0x000ea400080010ff */
[----:B--2---:R-:W-:Y:S05]  /*9990*/  @!P0 BRA `(.L_x_178) ;  /* 0xfffffffc00f08947 */ /* 0x004fea000383ffff */
[----:B------:R-:W-:Y:S05]  /*99a0*/  BRA `(.L_x_179) ;  /* 0xffffffa4002c7947 */ /* 0x000fea000383ffff */
.L_x_78:
[----:B------:R-:W-:Y:S07]  /*99b0*/  MOV R0, UR7 ;  /* 0x0000000700007c02 */ /* 0x000fee0008000f00 */
.L_x_180:
[----:B-1----:R1:W2:Y:S02]  /*99c0*/  SYNCS.PHASECHK.TRANS64.TRYWAIT P0, [R0+URZ], R4 ;  /* 0x00000004000075a7 */ /* 0x0022a400080011ff */
[----:B--2---:R-:W-:Y:S05]  /*99d0*/  @!P0 NANOSLEEP.SYNCS 0x989680 ;  /* 0x009896800000895d */ /* 0x004fea0003900000 */
[----:B------:R-:W2:Y:S02]  /*99e0*/  @!P0 SYNCS.PHASECHK.TRANS64 P0, [R0+URZ], R4 ;  /* 0x00000004000085a7 */ /* 0x000ea400080010ff */
[----:B--2---:R-:W-:Y:S05]  /*99f0*/  @!P0 BRA `(.L_x_180) ;  /* 0xfffffffc00f08947 */ /* 0x004fea000383ffff */
[----:B------:R-:W-:Y:S05]  /*9a00*/  BRA `(.L_x_77) ;  /* 0xffffffa400407947 */ /* 0x000fea000383ffff */
.L_x_82:
[----:B-1----:R-:W-:-:S07]  /*9a10*/  MOV R0, UR4 ;  /* 0x0000000400007c02 */ /* 0x002fce0008000f00 */
.L_x_181:
[----:B-1----:R1:W2:Y:S02]  /*9a20*/  SYNCS.PHASECHK.TRANS64.TRYWAIT P0, [R0+URZ], R2 ;  /* 0x00000002000075a7 */ /* 0x0022a400080011ff */
[----:B--2---:R-:W-:Y:S05]  /*9a30*/  @!P0 NANOSLEEP.SYNCS 0x989680 ;  /* 0x009896800000895d */ /* 0x004fea0003900000 */
[----:B------:R-:W2:Y:S02]  /*9a40*/  @!P0 SYNCS.PHASECHK.TRANS64 P0, [R0+URZ], R2 ;  /* 0x00000002000085a7 */ /* 0x000ea400080010ff */
[----:B--2---:R-:W-:Y:S05]  /*9a50*/  @!P0 BRA `(.L_x_181) ;  /* 0xfffffffc00f08947 */ /* 0x004fea000383ffff */
[----:B------:R-:W-:Y:S05]  /*9a60*/  BRA `(.L_x_182) ;  /* 0xffffffa800847947 */ /* 0x000fea000383ffff */
.L_x_83:
[----:B------:R-:W-:-:S07]  /*9a70*/  MOV R0, UR5 ;  /* 0x0000000500007c02 */ /* 0x000fce0008000f00 */
.L_x_183:
[----:B-1----:R1:W2:Y:S02]  /*9a80*/  SYNCS.PHASECHK.TRANS64.TRYWAIT P0, [R0+URZ], R3 ;  /* 0x00000003000075a7 */ /* 0x0022a400080011ff */
[----:B--2---:R-:W-:Y:S05]  /*9a90*/  @!P0 NANOSLEEP.SYNCS 0x989680 ;  /* 0x009896800000895d */ /* 0x004fea0003900000 */
[----:B------:R-:W2:Y:S02]  /*9aa0*/  @!P0 SYNCS.PHASECHK.TRANS64 P0, [R0+URZ], R3 ;  /* 0x00000003000085a7 */ /* 0x000ea400080010ff */
[----:B--2---:R-:W-:Y:S05]  /*9ab0*/  @!P0 BRA `(.L_x_183) ;  /* 0xfffffffc00f08947 */ /* 0x004fea000383ffff */
[----:B------:R-:W-:Y:S05]  /*9ac0*/  BRA `(.L_x_184) ;  /* 0xffffffa800907947 */ /* 0x000fea000383ffff */
.L_x_84:
[----:B------:R-:W-:-:S07]  /*9ad0*/  MOV R0, UR5 ;  /* 0x0000000500007c02 */ /* 0x000fce0008000f00 */
.L_x_185:
[----:B-1----:R1:W2:Y:S02]  /*9ae0*/  SYNCS.PHASECHK.TRANS64.TRYWAIT P0, [R0+URZ], R3 ;  /* 0x00000003000075a7 */ /* 0x0022a400080011ff */
[----:B--2---:R-:W-:Y:S05]  /*9af0*/  @!P0 NANOSLEEP.SYNCS 0x989680 ;  /* 0x009896800000895d */ /* 0x004fea0003900000 */
[----:B------:R-:W2:Y:S02]  /*9b00*/  @!P0 SYNCS.PHASECHK.TRANS64 P0, [R0+URZ], R3 ;  /* 0x00000003000085a7 */ /* 0x000ea400080010ff */
[----:B--2---:R-:W-:Y:S05]  /*9b10*/  @!P0 BRA `(.L_x_185) ;  /* 0xfffffffc00f08947 */ /* 0x004fea000383ffff */
[----:B------:R-:W-:Y:S05]  /*9b20*/  BRA `(.L_x_186) ;  /* 0xffffffa8009c7947 */ /* 0x000fea000383ffff */
.L_x_87:
[----:B------:R-:W-:-:S07]  /*9b30*/  MOV R0, UR41 ;  /* 0x0000002900007c02 */ /* 0x000fce0008000f00 */
.L_x_187:
[----:B-1----:R1:W2:Y:S02]  /*9b40*/  SYNCS.PHASECHK.TRANS64.TRYWAIT P1, [R0+URZ+0x130], R2 ;  /* 0x00013002000075a7 */ /* 0x0022a400080211ff */
[----:B--2---:R-:W-:Y:S05]  /*9b50*/  @!P1 NANOSLEEP.SYNCS 0x989680 ;  /* 0x009896800000995d */ /* 0x004fea0003900000 */
[----:B------:R-:W2:Y:S02]  /*9b60*/  @!P1 SYNCS.PHASECHK.TRANS64 P1, [R0+URZ+0x130], R2 ;  /* 0x00013002000095a7 */ /* 0x000ea400080210ff */
[----:B--2---:R-:W-:Y:S05]  /*9b70*/  @!P1 BRA `(.L_x_187) ;  /* 0xfffffffc00f09947 */ /* 0x004fea000383ffff */
[----:B------:R-:W-:Y:S05]  /*9b80*/  BRA `(.L_x_188) ;  /* 0xffffffa800e87947 */ /* 0x000fea000383ffff */
.L_x_92:
[----:B---3--:R3:W4:Y:S02]  /*9b90*/  SYNCS.PHASECHK.TRANS64.TRYWAIT P0, [R12+URZ+0xb0], R0 ;  /* 0x0000b0000c0075a7 */ /* 0x00872400080011ff */
[----:B----4-:R-:W-:Y:S05]  /*9ba0*/  @!P0 NANOSLEEP.SYNCS 0x989680 ;  /* 0x009896800000895d */ /* 0x010fea0003900000 */
[----:B------:R-:W4:Y:S02]  /*9bb0*/  @!P0 SYNCS.PHASECHK.TRANS64 P0, [R12+URZ+0xb0], R0 ;  /* 0x0000b0000c0085a7 */ /* 0x000f2400080010ff */
[----:B----4-:R-:W-:Y:S05]  /*9bc0*/  @!P0 BRA `(.L_x_92) ;  /* 0xfffffffc00f08947 */ /* 0x010fea000383ffff */
[----:B------:R-:W-:Y:S05]  /*9bd0*/  BRA `(.L_x_189) ;  /* 0xffffffb000107947 */ /* 0x000fea000383ffff */
.L_x_95:
[----:B-1----:R-:W-:Y:S07]  /*9be0*/  MOV R0, UR21 ;  /* 0x0000001500007c02 */ /* 0x002fee0008000f00 */
.L_x_190:
[----:B-1----:R1:W3:Y:S02]  /*9bf0*/  SYNCS.PHASECHK.TRANS64.TRYWAIT P2, [R0+URZ+0xa8], R6 ;  /* 0x0000a806000075a7 */ /* 0x0022e400080411ff */
[----:B---3--:R-:W-:Y:S05]  /*9c00*/  @!P2 NANOSLEEP.SYNCS 0x989680 ;  /* 0x009896800000a95d */ /* 0x008fea0003900000 */
[----:B------:R-:W3:Y:S02]  /*9c10*/  @!P2 SYNCS.PHASECHK.TRANS64 P2, [R0+URZ+0xa8], R6 ;  /* 0x0000a8060000a5a7 */ /* 0x000ee400080410ff */
[----:B---3--:R-:W-:Y:S05]  /*9c20*/  @!P2 BRA `(.L_x_190) ;  /* 0xfffffffc00f0a947 */ /* 0x008fea000383ffff */
[----:B------:R-:W-:Y:S05]  /*9c30*/  BRA `(.L_x_94) ;  /* 0xffffffb400787947 */ /* 0x000fea000383ffff */
.L_x_98:
[----:B------:R-:W-:Y:S07]  /*9c40*/  MOV R0, UR21 ;  /* 0x0000001500007c02 */ /* 0x000fee0008000f00 */
.L_x_191:
[----:B-1----:R1:W3:Y:S02]  /*9c50*/  SYNCS.PHASECHK.TRANS64.TRYWAIT P0, [R0+URZ+0x80], R9 ;  /* 0x00008009000075a7 */ /* 0x0022e400080011ff */
[----:B---3--:R-:W-:Y:S05]  /*9c60*/  @!P0 NANOSLEEP.SYNCS 0x989680 ;  /* 0x009896800000895d */ /* 0x008fea0003900000 */
[----:B------:R-:W3:Y:S02]  /*9c70*/  @!P0 SYNCS.PHASECHK.TRANS64 P0, [R0+URZ+0x80], R9 ;  /* 0x00008009000085a7 */ /* 0x000ee400080010ff */
[----:B---3--:R-:W-:Y:S05]  /*9c80*/  @!P0 BRA `(.L_x_191) ;  /* 0xfffffffc00f08947 */ /* 0x008fea000383ffff */
[----:B------:R-:W-:Y:S05]  /*9c90*/  BRA `(.L_x_192) ;  /* 0xffffffb400d47947 */ /* 0x000fea000383ffff */
.L_x_99:
[----:B------:R-:W-:Y:S07]  /*9ca0*/  MOV R0, UR21 ;  /* 0x0000001500007c02 */ /* 0x000fee0008000f00 */
.L_x_193:
[----:B-1----:R1:W3:Y:S02]  /*9cb0*/  SYNCS.PHASECHK.TRANS64.TRYWAIT P0, [R0+URZ+0x88], R9 ;  /* 0x00008809000075a7 */ /* 0x0022e400080011ff */
[----:B---3--:R-:W-:Y:S05]  /*9cc0*/  @!P0 NANOSLEEP.SYNCS 0x989680 ;  /* 0x009896800000895d */ /* 0x008fea0003900000 */
[----:B------:R-:W3:Y:S02]  /*9cd0*/  @!P0 SYNCS.PHASECHK.TRANS64 P0, [R0+URZ+0x88], R9 ;  /* 0x00008809000085a7 */ /* 0x000ee400080010ff */
[----:B---3--:R-:W-:Y:S05]  /*9ce0*/  @!P0 BRA `(.L_x_193) ;  /* 0xfffffffc00f08947 */ /* 0x008fea000383ffff */
[----:B------:R-:W-:Y:S05]  /*9cf0*/  BRA `(.L_x_194) ;  /* 0xffffffb800307947 */ /* 0x000fea000383ffff */
.L_x_100:
[----:B------:R-:W-:Y:S07]  /*9d00*/  MOV R0, UR21 ;  /* 0x0000001500007c02 */ /* 0x000fee0008000f00 */
.L_x_195:
[----:B-1----:R1:W3:Y:S02]  /*9d10*/  SYNCS.PHASECHK.TRANS64.TRYWAIT P0, [R0+URZ+0x90], R9 ;  /* 0x00009009000075a7 */ /* 0x0022e400080011ff */
[----:B---3--:R-:W-:Y:S05]  /*9d20*/  @!P0 NANOSLEEP.SYNCS 0x989680 ;  /* 0x009896800000895d */ /* 0x008fea0003900000 */
[----:B------:R-:W3:Y:S02]  /*9d30*/  @!P0 SYNCS.PHASECHK.TRANS64 P0, [R0+URZ+0x90], R9 ;  /* 0x00009009000085a7 */ /* 0x000ee400080010ff */
[----:B---3--:R-:W-:Y:S05]  /*9d40*/  @!P0 BRA `(.L_x_195) ;  /* 0xfffffffc00f08947 */ /* 0x008fea000383ffff */
[----:B------:R-:W-:Y:S05]  /*9d50*/  BRA `(.L_x_196) ;  /* 0xffffffb8008c7947 */ /* 0x000fea000383ffff */
.L_x_101:
[----:B------:R-:W-:Y:S07]  /*9d60*/  MOV R0, UR21 ;  /* 0x0000001500007c02 */ /* 0x000fee0008000f00 */
.L_x_197:
[----:B-1----:R1:W3:Y:S02]  /*9d70*/  SYNCS.PHASECHK.TRANS64.TRYWAIT P0, [R0+URZ+0x98], R9 ;  /* 0x00009809000075a7 */ /* 0x0022e400080011ff */
[----:B---3--:R-:W-:Y:S05]  /*9d80*/  @!P0 NANOSLEEP.SYNCS 0x989680 ;  /* 0x009896800000895d */ /* 0x008fea0003900000 */
[----:B------:R-:W3:Y:S02]  /*9d90*/  @!P0 SYNCS.PHASECHK.TRANS64 P0, [R0+URZ+0x98], R9 ;  /* 0x00009809000085a7 */ /* 0x000ee400080010ff */
[----:B---3--:R-:W-:Y:S05]  /*9da0*/  @!P0 BRA `(.L_x_197) ;  /* 0xfffffffc00f08947 */ /* 0x008fea000383ffff */
[----:B------:R-:W-:Y:S05]  /*9db0*/  BRA `(.L_x_198) ;  /* 0xffffffb800e87947 */ /* 0x000fea000383ffff */
.L_x_103:
[----:B------:R-:W-:-:S07]  /*9dc0*/  MOV R0, UR21 ;  /* 0x0000001500007c02 */ /* 0x000fce0008000f00 */
.L_x_199:
[----:B-1----:R1:W4:Y:S02]  /*9dd0*/  SYNCS.PHASECHK.TRANS64.TRYWAIT P0, [R0+URZ+0x80], R2 ;  /* 0x00008002000075a7 */ /* 0x00232400080011ff */
[----:B----4-:R-:W-:Y:S05]  /*9de0*/  @!P0 NANOSLEEP.SYNCS 0x989680 ;  /* 0x009896800000895d */ /* 0x010fea0003900000 */
[----:B------:R-:W4:Y:S02]  /*9df0*/  @!P0 SYNCS.PHASECHK.TRANS64 P0, [R0+URZ+0x80], R2 ;  /* 0x00008002000085a7 */ /* 0x000f2400080010ff */
[----:B----4-:R-:W-:Y:S05]  /*9e00*/  @!P0 BRA `(.L_x_199) ;  /* 0xfffffffc00f08947 */ /* 0x010fea000383ffff */
[----:B------:R-:W-:Y:S05]  /*9e10*/  BRA `(.L_x_200) ;  /* 0xffffffbc00747947 */ /* 0x000fea000383ffff */
.L_x_104:
[----:B-1----:R-:W-:-:S07]  /*9e20*/  MOV R0, UR21 ;  /* 0x0000001500007c02 */ /* 0x002fce0008000f00 */
.L_x_201:
[----:B-1----:R1:W4:Y:S02]  /*9e30*/  SYNCS.PHASECHK.TRANS64.TRYWAIT P0, [R0+URZ+0x88], R2 ;  /* 0x00008802000075a7 */ /* 0x00232400080011ff */
[----:B----4-:R-:W-:Y:S05]  /*9e40*/  @!P0 NANOSLEEP.SYNCS 0x989680 ;  /* 0x009896800000895d */ /* 0x010fea0003900000 */
[----:B------:R-:W4:Y:S02]  /*9e50*/  @!P0 SYNCS.PHASECHK.TRANS64 P0, [R0+URZ+0x88], R2 ;  /* 0x00008802000085a7 */ /* 0x000f2400080010ff */
[----:B----4-:R-:W-:Y:S05]  /*9e60*/  @!P0 BRA `(.L_x_201) ;  /* 0xfffffffc00f08947 */ /* 0x010fea000383ffff */
[----:B------:R-:W-:Y:S05]  /*9e70*/  BRA `(.L_x_202) ;  /* 0xffffffbc00647947 */ /* 0x000fea000383ffff */
.L_x_105:
[----:B-1----:R-:W-:-:S07]  /*9e80*/  MOV R0, UR21 ;  /* 0x0000001500007c02 */ /* 0x002fce0008000f00 */
.L_x_203:
[----:B-1----:R1:W4:Y:S02]  /*9e90*/  SYNCS.PHASECHK.TRANS64.TRYWAIT P0, [R0+URZ+0x90], R2 ;  /* 0x00009002000075a7 */ /* 0x00232400080011ff */
[----:B----4-:R-:W-:Y:S05]  /*9ea0*/  @!P0 NANOSLEEP.SYNCS 0x989680 ;  /* 0x009896800000895d */ /* 0x010fea0003900000 */
[----:B------:R-:W4:Y:S02]  /*9eb0*/  @!P0 SYNCS.PHASECHK.TRANS64 P0, [R0+URZ+0x90], R2 ;  /* 0x00009002000085a7 */ /* 0x000f2400080010ff */
[----:B----4-:R-:W-:Y:S05]  /*9ec0*/  @!P0 BRA `(.L_x_203) ;  /* 0xfffffffc00f08947 */ /* 0x010fea000383ffff */
[----:B------:R-:W-:Y:S05]  /*9ed0*/  BRA `(.L_x_204) ;  /* 0xffffffbc00547947 */ /* 0x000fea000383ffff */
.L_x_107:
[----:B--2---:R2:W3:Y:S02]  /*9ee0*/  SYNCS.PHASECHK.TRANS64.TRYWAIT P0, [R3+URZ+0xb0], R0 ;  /* 0x0000b000030075a7 */ /* 0x0044e400080011ff */
[----:B---3--:R-:W-:Y:S05]  /*9ef0*/  @!P0 NANOSLEEP.SYNCS 0x989680 ;  /* 0x009896800000895d */ /* 0x008fea0003900000 */
[----:B------:R-:W3:Y:S02]  /*9f00*/  @!P0 SYNCS.PHASECHK.TRANS64 P0, [R3+URZ+0xb0], R0 ;  /* 0x0000b000030085a7 */ /* 0x000ee400080010ff */
[----:B---3--:R-:W-:Y:S05]  /*9f10*/  @!P0 BRA `(.L_x_107) ;  /* 0xfffffffc00f08947 */ /* 0x008fea000383ffff */
[----:B------:R-:W-:Y:S05]  /*9f20*/  BRA `(.L_x_205) ;  /* 0xffffffc000187947 */ /* 0x000fea000383ffff */
.L_x_118:
[----:B-1----:R-:W-:Y:S04]  /*9f30*/  MOV R2, UR43 ;  /* 0x0000002b00027c02 */ /* 0x002fe80008000f00 */
[----:B------:R1:W2:Y:S03]  /*9f40*/  SYNCS.PHASECHK.TRANS64.TRYWAIT P0, [R2+URZ+0x60], R3 ;  /* 0x00006003020075a7 */ /* 0x0002a600080011ff */
[----:B--2---:R-:W-:Y:S05]  /*9f50*/  @!P0 NANOSLEEP.SYNCS 0x989680 ;  /* 0x009896800000895d */ /* 0x004fea0003900000 */
[----:B------:R-:W2:Y:S02]  /*9f60*/  @!P0 SYNCS.PHASECHK.TRANS64 P0, [R2+URZ+0x60], R3 ;  /* 0x00006003020085a7 */ /* 0x000ea400080010ff */
[----:B--2---:R-:W-:Y:S05]  /*9f70*/  @!P0 BRA `(.L_x_118) ;  /* 0xfffffffc00ec8947 */ /* 0x004fea000383ffff */
[----:B------:R-:W-:Y:S05]  /*9f80*/  BRA `(.L_x_117) ;  /* 0xffffffcc00687947 */ /* 0x000fea000383ffff */
.L_x_120:
[----:B-1----:R1:W3:Y:S02]  /*9f90*/  SYNCS.PHASECHK.TRANS64.TRYWAIT P1, [R54+URZ+0xd0], R0 ;  /* 0x0000d000360075a7 */ /* 0x0022e400080211ff */
[----:B---3--:R-:W-:Y:S05]  /*9fa0*/  @!P1 NANOSLEEP.SYNCS 0x989680 ;  /* 0x009896800000995d */ /* 0x008fea0003900000 */
[----:B------:R-:W3:Y:S02]  /*9fb0*/  @!P1 SYNCS.PHASECHK.TRANS64 P1, [R54+URZ+0xd0], R0 ;  /* 0x0000d000360095a7 */ /* 0x000ee400080210ff */
[----:B---3--:R-:W-:Y:S05]  /*9fc0*/  @!P1 BRA `(.L_x_120) ;  /* 0xfffffffc00f09947 */ /* 0x008fea000383ffff */
[----:B------:R-:W-:Y:S05]  /*9fd0*/  BRA `(.L_x_119) ;  /* 0xffffffcc00887947 */ /* 0x000fea000383ffff */
.L_x_129:
[----:B--2---:R2:W3:Y:S02]  /*9fe0*/  SYNCS.PHASECHK.TRANS64.TRYWAIT P0, [R2+URZ+0x60], R0 ;  /* 0x00006000020075a7 */ /* 0x0044e400080011ff */
[----:B---3--:R-:W-:Y:S05]  /*9ff0*/  @!P0 NANOSLEEP.SYNCS 0x989680 ;  /* 0x009896800000895d */ /* 0x008fea0003900000 */
[----:B------:R-:W3:Y:S02]  /*a000*/  @!P0 SYNCS.PHASECHK.TRANS64 P0, [R2+URZ+0x60], R0 ;  /* 0x00006000020085a7 */ /* 0x000ee400080010ff */
[----:B---3--:R-:W-:Y:S05]  /*a010*/  @!P0 BRA `(.L_x_129) ;  /* 0xfffffffc00f08947 */ /* 0x008fea000383ffff */
[----:B------:R-:W-:Y:S05]  /*a020*/  BRA `(.L_x_128) ;  /* 0xffffffd400987947 */ /* 0x000fea000383ffff */
.L_x_137:
[----:B--2---:R2:W3:Y:S02]  /*a030*/  SYNCS.PHASECHK.TRANS64.TRYWAIT P0, [R2+URZ+0x60], R4 ;  /* 0x00006004020075a7 */ /* 0x0044e400080011ff */
[----:B---3--:R-:W-:Y:S05]  /*a040*/  @!P0 NANOSLEEP.SYNCS 0x989680 ;  /* 0x009896800000895d */ /* 0x008fea0003900000 */
[----:B------:R-:W3:Y:S02]  /*a050*/  @!P0 SYNCS.PHASECHK.TRANS64 P0, [R2+URZ+0x60], R4 ;  /* 0x00006004020085a7 */ /* 0x000ee400080010ff */
[----:B---3--:R-:W-:Y:S05]  /*a060*/  @!P0 BRA `(.L_x_137) ;  /* 0xfffffffc00f08947 */ /* 0x008fea000383ffff */
[----:B------:R-:W-:Y:S05]  /*a070*/  BRA `(.L_x_136) ;  /* 0xffffffdc00b87947 */ /* 0x000fea000383ffff */
.L_x_145:
[----:B--2---:R2:W3:Y:S02]  /*a080*/  SYNCS.PHASECHK.TRANS64.TRYWAIT P0, [R3+URZ+0x60], R0 ;  /* 0x00006000030075a7 */ /* 0x0044e400080011ff */
[----:B---3--:R-:W-:Y:S05]  /*a090*/  @!P0 NANOSLEEP.SYNCS 0x989680 ;  /* 0x009896800000895d */ /* 0x008fea0003900000 */
[----:B------:R-:W3:Y:S02]  /*a0a0*/  @!P0 SYNCS.PHASECHK.TRANS64 P0, [R3+URZ+0x60], R0 ;  /* 0x00006000030085a7 */ /* 0x000ee400080010ff */
[----:B---3--:R-:W-:Y:S05]  /*a0b0*/  @!P0 BRA `(.L_x_145) ;  /* 0xfffffffc00f08947 */ /* 0x008fea000383ffff */
[----:B------:R-:W-:Y:S05]  /*a0c0*/  BRA `(.L_x_144) ;  /* 0xffffffe400d87947 */ /* 0x000fea000383ffff */
        .weak           $__internal_0_$__cuda_sm10x_tcgen05_guardrail_trap_col_being_dealloced_not_returned_by_alloc
        .type           $__internal_0_$__cuda_sm10x_tcgen05_guardrail_trap_col_being_dealloced_not_returned_by_alloc,@function
        .size           $__internal_0_$__cuda_sm10x_tcgen05_guardrail_trap_col_being_dealloced_not_returned_by_alloc,($__internal_1_$__cuda_sm10x_tcgen05_guardrail_trap_phase_invalid_during_alloc - $__internal_0_$__cuda_sm10x_tcgen05_guardrail_trap_col_being_dealloced_not_returned_by_alloc)
$__internal_0_$__cuda_sm10x_tcgen05_guardrail_trap_col_being_dealloced_not_returned_by_alloc:
[----:B------:R-:W-:Y:S05]  /*a0d0*/  BPT.TRAP 0x1 ;  /* 0x000000040000795c */ /* 0x000fea0000300000 */
[----:B------:R-:W-:-:S04]  /*a0e0*/  HFMA2 R3, -RZ, RZ, 0, 0 ;  /* 0x00000000ff037431 */ /* 0x000fc800000001ff */
[----:B------:R-:W-:Y:S05]  /*a0f0*/  RET.REL.NODEC R2 `(_ZN7cutlass13device_kernelINS_4gemm6kernel13GemmUniversalIN4cute5tupleIJiiiiEEENS1_10collective13CollectiveMmaINS1_35MainloopSm100TmaUmmaWarpSpecializedILi6ELi2ELi4ENS5_IJNS4_1CILi2EEENSA_ILi4EEENSA_ILi1EEEEEEEENS5_IJNSA_ILi128EEESG_SG_EEENS_10bfloat16_tENS5_IJlSD_lEEESI_SJ_NS4_8TiledMMAINS4_8MMA_AtomIJNS4_26SM100_MMA_F16BF16_2x1SM_SSISI_SI_fLi128ELi128ELNS4_4UMMA5MajorE0ELSO_0ELNSN_7ScaleInE0ELSP_0EEEEEENS4_6LayoutINS5_IJSD_SD_SD_EEENS5_IJNSA_ILi0EEESU_SU_EEEEENS5_IJNS4_10UnderscoreESX_SX_EEEEENS4_28SM100_TMA_2SM_LOAD_MULTICASTENS4_14ComposedLayoutINS4_7SwizzleILi3ELi4ELi3EEENS4_18smem_ptr_flag_bitsILi16EEENSS_INS5_IJNSA_ILi8EEENSA_ILi64EEEEEENS5_IJS17_SD_EEEEEEEvNS4_8identityENS4_18SM100_TMA_2SM_LOADES1B_vS1C_EENS_8epilogue10collective18CollectiveEpilogueINS1F_23Sm100TmaWarpSpecializedILi4ELi2ELi16ELb1ELb0EEEJNS5_IJS17_SG_SG_EEENS5_IJNSS_IS17_SD_EENSS_INS5_IJNSA_ILi16EEESB_EEENS5_IJSD_S17_EEEEEEEESI_SJ_SI_SJ_NS1F_6fusion15FusionCallbacksIS1J_NS1R_17LinearCombinationISI_fSI_fLNS_15FloatRoundStyleE2EEES1K_S1Q_JEEENS4_5SM1004TMEM4LOAD26SM100_TMEM_LOAD_32dp32b16xENS4_13SM90_TMA_LOADENS11_INS12_ILi1ELi4ELi3EEES15_NSS_INS5_IJS16_S1M_EEENS5_IJS1M_SD_EEEEEEENS4_39AutoVectorizingCopyWithAssumedAlignmentILi128EEENS4_14SM90_TMA_STOREES26_S28_S28_EEEvvEEEEvNT_6ParamsE) ;  /* 0xffffff5c02c07950 */ /* 0x000fea0003c3ffff */
        .weak           $__internal_1_$__cuda_sm10x_tcgen05_guardrail_trap_phase_invalid_during_alloc
        .type           $__internal_1_$__cuda_sm10x_tcgen05_guardrail_trap_phase_invalid_during_alloc,@function
        .size           $__internal_1_$__cuda_sm10x_tcgen05_guardrail_trap_phase_invalid_during_alloc,($__internal_2_$__cuda_sm10x_tcgen05_guardrail_trap_unallocated_columns_being_dealloced - $__internal_1_$__cuda_sm10x_tcgen05_guardrail_trap_phase_invalid_during_alloc)
$__internal_1_$__cuda_sm10x_tcgen05_guardrail_trap_phase_invalid_during_alloc:
[----:B------:R-:W-:Y:S05]  /*a100*/  BPT.TRAP 0x1 ;  /* 0x000000040000795c */ /* 0x000fea0000300000 */
[----:B------:R-:W-:-:S04]  /*a110*/  MOV R5, 0x0 ;  /* 0x0000000000057802 */ /* 0x000fc80000000f00 */
[----:B------:R-:W-:Y:S05]  /*a120*/  RET.REL.NODEC R4 `(_ZN7cutlass13device_kernelINS_4gemm6kernel13GemmUniversalIN4cute5tupleIJiiiiEEENS1_10collective13CollectiveMmaINS1_35MainloopSm100TmaUmmaWarpSpecializedILi6ELi2ELi4ENS5_IJNS4_1CILi2EEENSA_ILi4EEENSA_ILi1EEEEEEEENS5_IJNSA_ILi128EEESG_SG_EEENS_10bfloat16_tENS5_IJlSD_lEEESI_SJ_NS4_8TiledMMAINS4_8MMA_AtomIJNS4_26SM100_MMA_F16BF16_2x1SM_SSISI_SI_fLi128ELi128ELNS4_4UMMA5MajorE0ELSO_0ELNSN_7ScaleInE0ELSP_0EEEEEENS4_6LayoutINS5_IJSD_SD_SD_EEENS5_IJNSA_ILi0EEESU_SU_EEEEENS5_IJNS4_10UnderscoreESX_SX_EEEEENS4_28SM100_TMA_2SM_LOAD_MULTICASTENS4_14ComposedLayoutINS4_7SwizzleILi3ELi4ELi3EEENS4_18smem_ptr_flag_bitsILi16EEENSS_INS5_IJNSA_ILi8EEENSA_ILi64EEEEEENS5_IJS17_SD_EEEEEEEvNS4_8identityENS4_18SM100_TMA_2SM_LOADES1B_vS1C_EENS_8epilogue10collective18CollectiveEpilogueINS1F_23Sm100TmaWarpSpecializedILi4ELi2ELi16ELb1ELb0EEEJNS5_IJS17_SG_SG_EEENS5_IJNSS_IS17_SD_EENSS_INS5_IJNSA_ILi16EEESB_EEENS5_IJSD_S17_EEEEEEEESI_SJ_SI_SJ_NS1F_6fusion15FusionCallbacksIS1J_NS1R_17LinearCombinationISI_fSI_fLNS_15FloatRoundStyleE2EEES1K_S1Q_JEEENS4_5SM1004TMEM4LOAD26SM100_TMEM_LOAD_32dp32b16xENS4_13SM90_TMA_LOADENS11_INS12_ILi1ELi4ELi3EEES15_NSS_INS5_IJS16_S1M_EEENS5_IJS1M_SD_EEEEEEENS4_39AutoVectorizingCopyWithAssumedAlignmentILi128EEENS4_14SM90_TMA_STOREES26_S28_S28_EEEvvEEEEvNT_6ParamsE) ;  /* 0xffffff5c04b47950 */ /* 0x000fea0003c3ffff */
        .weak           $__internal_2_$__cuda_sm10x_tcgen05_guardrail_trap_unallocated_columns_being_dealloced
        .type           $__internal_2_$__cuda_sm10x_tcgen05_guardrail_trap_unallocated_columns_being_dealloced,@function
        .size           $__internal_2_$__cuda_sm10x_tcgen05_guardrail_trap_unallocated_columns_being_dealloced,(.L_x_207 - $__internal_2_$__cuda_sm10x_tcgen05_guardrail_trap_unallocated_columns_being_dealloced)
$__internal_2_$__cuda_sm10x_tcgen05_guardrail_trap_unallocated_columns_being_dealloced:
[----:B------:R-:W-:Y:S05]  /*a130*/  BPT.TRAP 0x1 ;  /* 0x000000040000795c */ /* 0x000fea0000300000 */
[----:B------:R-:W-:-:S04]  /*a140*/  HFMA2 R3, -RZ, RZ, 0, 0 ;  /* 0x00000000ff037431 */ /* 0x000fc800000001ff */
[----:B------:R-:W-:Y:S05]  /*a150*/  RET.REL.NODEC R2 `(_ZN7cutlass13device_kernelINS_4gemm6kernel13GemmUniversalIN4cute5tupleIJiiiiEEENS1_10collective13CollectiveMmaINS1_35MainloopSm100TmaUmmaWarpSpecializedILi6ELi2ELi4ENS5_IJNS4_1CILi2EEENSA_ILi4EEENSA_ILi1EEEEEEEENS5_IJNSA_ILi128EEESG_SG_EEENS_10bfloat16_tENS5_IJlSD_lEEESI_SJ_NS4_8TiledMMAINS4_8MMA_AtomIJNS4_26SM100_MMA_F16BF16_2x1SM_SSISI_SI_fLi128ELi128ELNS4_4UMMA5MajorE0ELSO_0ELNSN_7ScaleInE0ELSP_0EEEEEENS4_6LayoutINS5_IJSD_SD_SD_EEENS5_IJNSA_ILi0EEESU_SU_EEEEENS5_IJNS4_10UnderscoreESX_SX_EEEEENS4_28SM100_TMA_2SM_LOAD_MULTICASTENS4_14ComposedLayoutINS4_7SwizzleILi3ELi4ELi3EEENS4_18smem_ptr_flag_bitsILi16EEENSS_INS5_IJNSA_ILi8EEENSA_ILi64EEEEEENS5_IJS17_SD_EEEEEEEvNS4_8identityENS4_18SM100_TMA_2SM_LOADES1B_vS1C_EENS_8epilogue10collective18CollectiveEpilogueINS1F_23Sm100TmaWarpSpecializedILi4ELi2ELi16ELb1ELb0EEEJNS5_IJS17_SG_SG_EEENS5_IJNSS_IS17_SD_EENSS_INS5_IJNSA_ILi16EEESB_EEENS5_IJSD_S17_EEEEEEEESI_SJ_SI_SJ_NS1F_6fusion15FusionCallbacksIS1J_NS1R_17LinearCombinationISI_fSI_fLNS_15FloatRoundStyleE2EEES1K_S1Q_JEEENS4_5SM1004TMEM4LOAD26SM100_TMEM_LOAD_32dp32b16xENS4_13SM90_TMA_LOADENS11_INS12_ILi1ELi4ELi3EEES15_NSS_INS5_IJS16_S1M_EEENS5_IJS1M_SD_EEEEEEENS4_39AutoVectorizingCopyWithAssumedAlignmentILi128EEENS4_14SM90_TMA_STOREES26_S28_S28_EEEvvEEEEvNT_6ParamsE) ;  /* 0xffffff5c02a87950 */ /* 0x000fea0003c3ffff */
.L_x_206:
[----:B------:R-:W-:-:S00]  /*a160*/  BRA `(.L_x_206) ;  /* 0xfffffffc00fc7947 */ /* 0x000fc0000383ffff */
[----:B------:R-:W-:-:S00]  /*a170*/  NOP ;  /* 0x0000000000007918 */ /* 0x000fc00000000000 */
        /* <DEDUP_REMOVED lines=8> */
.L_x_207:


//--------------------- .nv.global.init           --------------------------
	.section	.nv.global.init,"aw",@progbits
.nv.global.init:
	.type		$str$27,@object
	.size		$str$27,($str$28 - $str$27)
$str$27:
        /*0000*/ 	.byte	0x28, 0x61, 0x64, 0x64, 0x72, 0x65, 0x73, 0x73, 0x20, 0x26, 0x20, 0x6d, 0x61, 0x73, 0x6b, 0x29
        /*0010*/ 	.byte	0x20, 0x3d, 0x3d, 0x20, 0x30, 0x00
	.type		$str$28,@object
	.size		$str$28,($str$26 - $str$28)
$str$28:
        /*0016*/ 	.byte	0x2f, 0x74, 0x6d, 0x70, 0x2f, 0x63, 0x75, 0x74, 0x6c, 0x61, 0x73, 0x73, 0x5f, 0x73, 0x77, 0x65
        /*0026*/ 	.byte	0x65, 0x70, 0x5f, 0x73, 0x72, 0x63, 0x2f, 0x69, 0x6e, 0x63, 0x6c, 0x75, 0x64, 0x65, 0x2f, 0x63
        /*0036*/ 	.byte	0x75, 0x74, 0x65, 0x2f, 0x70, 0x6f, 0x69, 0x6e, 0x74, 0x65, 0x72, 0x5f, 0x66, 0x6c, 0x61, 0x67
        /*0046*/ 	.byte	0x67, 0x65, 0x64, 0x2e, 0x68, 0x70, 0x70, 0x00
	.type		$str$26,@object
	.size		$str$26,($str$25 - $str$26)
$str$26:
        /*004e*/ 	.byte	0x2f, 0x74, 0x6d, 0x70, 0x2f, 0x63, 0x75, 0x74, 0x6c, 0x61, 0x73, 0x73, 0x5f, 0x73, 0x77, 0x65
        /*005e*/ 	.byte	0x65, 0x70, 0x5f, 0x73, 0x72, 0x63, 0x2f, 0x69, 0x6e, 0x63, 0x6c, 0x75, 0x64, 0x65, 0x2f, 0x63
        /*006e*/ 	.byte	0x75, 0x74, 0x65, 0x2f, 0x61, 0x74, 0x6f, 0x6d, 0x2f, 0x63, 0x6f, 0x70, 0x79, 0x5f, 0x74, 0x72
        /*007e*/ 	.byte	0x61, 0x69, 0x74, 0x73, 0x5f, 0x73, 0x6d, 0x31, 0x30, 0x30, 0x2e, 0x68, 0x70, 0x70, 0x00
	.type		$str$25,@object
	.size		$str$25,(__unnamed_1 - $str$25)
$str$25:
        /*008d*/ 	.byte	0x28, 0x28, 0x75, 0x69, 0x6e, 0x74, 0x33, 0x32, 0x5f, 0x74, 0x28, 0x74, 0x68, 0x72, 0x65, 0x61
        /*009d*/ 	.byte	0x64, 0x49, 0x64, 0x78, 0x2e, 0x78, 0x29, 0x20, 0x2f, 0x20, 0x33, 0x32, 0x29, 0x20, 0x25, 0x20
        /*00ad*/ 	.byte	0x34, 0x29, 0x20, 0x3d, 0x3d, 0x20, 0x28, 0x28, 0x28, 0x74, 0x6d, 0x65, 0x6d, 0x5f, 0x61, 0x64
        /*00bd*/ 	.byte	0x64, 0x72, 0x20, 0x3e, 0x3e, 0x20, 0x31, 0x36, 0x29, 0x20, 0x2f, 0x20, 0x33, 0x32, 0x29, 0x20
        /*00cd*/ 	.byte	0x25, 0x20, 0x34, 0x29, 0x00
	.type		__unnamed_1,@object
	.size		__unnamed_1,(__unnamed_2 - __unnamed_1)
__unnamed_1:
        /*00d2*/ 	.byte	0x61, 0x75, 0x74, 0x6f, 0x20, 0x63, 0x75, 0x74, 0x65, 0x3a, 0x3a, 0x61, 0x73, 0x5f, 0x70, 0x6f
        /* <DEDUP_REMOVED lines=24> */
        /*0262*/ 	.byte	0x43, 0x3c, 0x32, 0x30, 0x34, 0x38, 0x3e, 0x3e, 0x3e, 0x3e, 0x5d, 0x00
	.type		__unnamed_2,@object
	.size		__unnamed_2,(.L_2 - __unnamed_2)
__unnamed_2:
        /* <DEDUP_REMOVED lines=40> */
        /*04ee*/ 	.byte	0x3a, 0x3a, 0x43, 0x3c, 0x30, 0x3e, 0x3e, 0x3e, 0x3e, 0x5d, 0x00
.L_2:


//--------------------- .nv.shared._ZN7cutlass13device_kernelINS_4gemm6kernel13GemmUniversalIN4cute5tupleIJiiiiEEENS1_10collective13CollectiveMmaINS1_35MainloopSm100TmaUmmaWarpSpecializedILi6ELi2ELi4ENS5_IJNS4_1CILi2EEENSA_ILi4EEENSA_ILi1EEEEEEEENS5_IJNSA_ILi128EEESG_SG_EEENS_10bfloat16_tENS5_IJlSD_lEEESI_SJ_NS4_8TiledMMAINS4_8MMA_AtomIJNS4_26SM100_MMA_F16BF16_2x1SM_SSISI_SI_fLi128ELi128ELNS4_4UMMA5MajorE0ELSO_0ELNSN_7ScaleInE0ELSP_0EEEEEENS4_6LayoutINS5_IJSD_SD_SD_EEENS5_IJNSA_ILi0EEESU_SU_EEEEENS5_IJNS4_10UnderscoreESX_SX_EEEEENS4_28SM100_TMA_2SM_LOAD_MULTICASTENS4_14ComposedLayoutINS4_7SwizzleILi3ELi4ELi3EEENS4_18smem_ptr_flag_bitsILi16EEENSS_INS5_IJNSA_ILi8EEENSA_ILi64EEEEEENS5_IJS17_SD_EEEEEEEvNS4_8identityENS4_18SM100_TMA_2SM_LOADES1B_vS1C_EENS_8epilogue10collective18CollectiveEpilogueINS1F_23Sm100TmaWarpSpecializedILi4ELi2ELi16ELb1ELb0EEEJNS5_IJS17_SG_SG_EEENS5_IJNSS_IS17_SD_EENSS_INS5_IJNSA_ILi16EEESB_EEENS5_IJSD_S17_EEEEEEEESI_SJ_SI_SJ_NS1F_6fusion15FusionCallbacksIS1J_NS1R_17LinearCombinationISI_fSI_fLNS_15FloatRoundStyleE2EEES1K_S1Q_JEEENS4_5SM1004TMEM4LOAD26SM100_TMEM_LOAD_32dp32b16xENS4_13SM90_TMA_LOADENS11_INS12_ILi1ELi4ELi3EEES15_NSS_INS5_IJS16_S1M_EEENS5_IJS1M_SD_EEEEEEENS4_39AutoVectorizingCopyWithAssumedAlignmentILi128EEENS4_14SM90_TMA_STOREES26_S28_S28_EEEvvEEEEvNT_6ParamsE --------------------------
	.section	.nv.shared._ZN7cutlass13device_kernelINS_4gemm6kernel13GemmUniversalIN4cute5tupleIJiiiiEEENS1_10collective13CollectiveMmaINS1_35MainloopSm100TmaUmmaWarpSpecializedILi6ELi2ELi4ENS5_IJNS4_1CILi2EEENSA_ILi4EEENSA_ILi1EEEEEEEENS5_IJNSA_ILi128EEESG_SG_EEENS_10bfloat16_tENS5_IJlSD_lEEESI_SJ_NS4_8TiledMMAINS4_8MMA_AtomIJNS4_26SM100_MMA_F16BF16_2x1SM_SSISI_SI_fLi128ELi128ELNS4_4UMMA5MajorE0ELSO_0ELNSN_7ScaleInE0ELSP_0EEEEEENS4_6LayoutINS5_IJSD_SD_SD_EEENS5_IJNSA_ILi0EEESU_SU_EEEEENS5_IJNS4_10UnderscoreESX_SX_EEEEENS4_28SM100_TMA_2SM_LOAD_MULTICASTENS4_14ComposedLayoutINS4_7SwizzleILi3ELi4ELi3EEENS4_18smem_ptr_flag_bitsILi16EEENSS_INS5_IJNSA_ILi8EEENSA_ILi64EEEEEENS5_IJS17_SD_EEEEEEEvNS4_8identityENS4_18SM100_TMA_2SM_LOADES1B_vS1C_EENS_8epilogue10collective18CollectiveEpilogueINS1F_23Sm100TmaWarpSpecializedILi4ELi2ELi16ELb1ELb0EEEJNS5_IJS17_SG_SG_EEENS5_IJNSS_IS17_SD_EENSS_INS5_IJNSA_ILi16EEESB_EEENS5_IJSD_S17_EEEEEEEESI_SJ_SI_SJ_NS1F_6fusion15FusionCallbacksIS1J_NS1R_17LinearCombinationISI_fSI_fLNS_15FloatRoundStyleE2EEES1K_S1Q_JEEENS4_5SM1004TMEM4LOAD26SM100_TMEM_LOAD_32dp32b16xENS4_13SM90_TMA_LOADENS11_INS12_ILi1ELi4ELi3EEES15_NSS_INS5_IJS16_S1M_EEENS5_IJS1M_SD_EEEEEEENS4_39AutoVectorizingCopyWithAssumedAlignmentILi128EEENS4_14SM90_TMA_STOREES26_S28_S28_EEEvvEEEEvNT_6ParamsE,"aw",@nobits
	.sectionflags	@""
	.align	16
	.zero		1024


//--------------------- .nv.shared.reserved.0     --------------------------
	.section	.nv.shared.reserved.0,"aw",@nobits
	.weak		__nv_reservedSMEM_offset_0_alias
	.size		__nv_reservedSMEM_offset_0_alias, 0, 64
	.other		__nv_reservedSMEM_offset_0_alias,@"STO_CUDA_RESERVED_SHARED STV_DEFAULT"
__nv_reservedSMEM_offset_0_alias:
	.zero		0
.nv.shared.reserved.0:
	.zero		64
	.weak		__nv_reservedSMEM_tcgen05_partition
	.type		__nv_reservedSMEM_tcgen05_partition,@object
	.size		__nv_reservedSMEM_tcgen05_partition,(.L_0 - __nv_reservedSMEM_tcgen05_partition)
__nv_reservedSMEM_tcgen05_partition:
	.zero		32
.L_0:


//--------------------- .nv.global                --------------------------
	.section	.nv.global,"aw",@nobits
.nv.global:
	.type		_ZN40_INTERNAL_b582aab4_4_k_cu_c9061fff_188604cute1_E,@object
	.size		_ZN40_INTERNAL_b582aab4_4_k_cu_c9061fff_188604cute1_E,(_ZN40_INTERNAL_b582aab4_4_k_cu_c9061fff_188604cuda3std3__45__cpo6cbeginE - _ZN40_INTERNAL_b582aab4_4_k_cu_c9061fff_188604cute1_E)
_ZN40_INTERNAL_b582aab4_4_k_cu_c9061fff_188604cute1_E:
	.zero		1
	.type		_ZN40_INTERNAL_b582aab4_4_k_cu_c9061fff_188604cuda3std3__45__cpo6cbeginE,@object
	.size		_ZN40_INTERNAL_b582aab4_4_k_cu_c9061fff_188604cuda3std3__45__cpo6cbeginE,(_ZN40_INTERNAL_b582aab4_4_k_cu_c9061fff_188604cuda3std3__48in_placeE - _ZN40_INTERNAL_b582aab4_4_k_cu_c9061fff_188604cuda3std3__45__cpo6cbeginE)
_ZN40_INTERNAL_b582aab4_4_k_cu_c9061fff_188604cuda3std3__45__cpo6cbeginE:
	.zero		1
	.type		_ZN40_INTERNAL_b582aab4_4_k_cu_c9061fff_188604cuda3std3__48in_placeE,@object
	.size		_ZN40_INTERNAL_b582aab4_4_k_cu_c9061fff_188604cuda3std3__48in_placeE,(_ZN40_INTERNAL_b582aab4_4_k_cu_c9061fff_188604cuda3std6ranges3__45__cpo9iter_moveE - _ZN40_INTERNAL_b582aab4_4_k_cu_c9061fff_188604cuda3std3__48in_placeE)
_ZN40_INTERNAL_b582aab4_4_k_cu_c9061fff_188604cuda3std3__48in_placeE:
	.zero		1
	.type		_ZN40_INTERNAL_b582aab4_4_k_cu_c9061fff_188604cuda3std6ranges3__45__cpo9iter_moveE,@object
	.size		_ZN40_INTERNAL_b582aab4_4_k_cu_c9061fff_188604cuda3std6ranges3__45__cpo9iter_moveE,(_ZN40_INTERNAL_b582aab4_4_k_cu_c9061fff_188604cuda3std3__45__cpo5beginE - _ZN40_INTERNAL_b582aab4_4_k_cu_c9061fff_188604cuda3std6ranges3__45__cpo9iter_moveE)
_ZN40_INTERNAL_b582aab4_4_k_cu_c9061fff_188604cuda3std6ranges3__45__cpo9iter_moveE:
	.zero		1
	.type		_ZN40_INTERNAL_b582aab4_4_k_cu_c9061fff_188604cuda3std3__45__cpo5beginE,@object
	.size		_ZN40_INTERNAL_b582aab4_4_k_cu_c9061fff_188604cuda3std3__45__cpo5beginE,(_ZN40_INTERNAL_b582aab4_4_k_cu_c9061fff_188604cuda3std3__442_GLOBAL__N__b582aab4_4_k_cu_c9061fff_188606ignoreE - _ZN40_INTERNAL_b582aab4_4_k_cu_c9061fff_188604cuda3std3__45__cpo5beginE)
_ZN40_INTERNAL_b582aab4_4_k_cu_c9061fff_188604cuda3std3__45__cpo5beginE:
	.zero		1
	.type		_ZN40_INTERNAL_b582aab4_4_k_cu_c9061fff_188604cuda3std3__442_GLOBAL__N__b582aab4_4_k_cu_c9061fff_188606ignoreE,@object
	.size		_ZN40_INTERNAL_b582aab4_4_k_cu_c9061fff_188604cuda3std3__442_GLOBAL__N__b582aab4_4_k_cu_c9061fff_188606ignoreE,(_ZN40_INTERNAL_b582aab4_4_k_cu_c9061fff_188604cute7productE - _ZN40_INTERNAL_b582aab4_4_k_cu_c9061fff_188604cuda3std3__442_GLOBAL__N__b582aab4_4_k_cu_c9061fff_188606ignoreE)
_ZN40_INTERNAL_b582aab4_4_k_cu_c9061fff_188604cuda3std3__442_GLOBAL__N__b582aab4_4_k_cu_c9061fff_188606ignoreE:
	.zero		1
	.type		_ZN40_INTERNAL_b582aab4_4_k_cu_c9061fff_188604cute7productE,@object
	.size		_ZN40_INTERNAL_b582aab4_4_k_cu_c9061fff_188604cute7productE,(_ZN40_INTERNAL_b582aab4_4_k_cu_c9061fff_188604cuda3std3__45__cpo3endE - _ZN40_INTERNAL_b582aab4_4_k_cu_c9061fff_188604cute7productE)
_ZN40_INTERNAL_b582aab4_4_k_cu_c9061fff_188604cute7productE:
	.zero		1
	.type		_ZN40_INTERNAL_b582aab4_4_k_cu_c9061fff_188604cuda3std3__45__cpo3endE,@object
	.size		_ZN40_INTERNAL_b582aab4_4_k_cu_c9061fff_188604cuda3std3__45__cpo3endE,(_ZN40_INTERNAL_b582aab4_4_k_cu_c9061fff_188604cuda3std3__419piecewise_constructE - _ZN40_INTERNAL_b582aab4_4_k_cu_c9061fff_188604cuda3std3__45__cpo3endE)
_ZN40_INTERNAL_b582aab4_4_k_cu_c9061fff_188604cuda3std3__45__cpo3endE:
	.zero		1
	.type		_ZN40_INTERNAL_b582aab4_4_k_cu_c9061fff_188604cuda3std3__419piecewise_constructE,@object
	.size		_ZN40_INTERNAL_b582aab4_4_k_cu_c9061fff_188604cuda3std3__419piecewise_constructE,(_ZN40_INTERNAL_b582aab4_4_k_cu_c9061fff_188604cuda3std3__45__cpo4cendE - _ZN40_INTERNAL_b582aab4_4_k_cu_c9061fff_188604cuda3std3__419piecewise_constructE)
_ZN40_INTERNAL_b582aab4_4_k_cu_c9061fff_188604cuda3std3__419piecewise_constructE:
	.zero		1
	.type		_ZN40_INTERNAL_b582aab4_4_k_cu_c9061fff_188604cuda3std3__45__cpo4cendE,@object
	.size		_ZN40_INTERNAL_b582aab4_4_k_cu_c9061fff_188604cuda3std3__45__cpo4cendE,(_ZN40_INTERNAL_b582aab4_4_k_cu_c9061fff_188604cuda3std6ranges3__45__cpo4swapE - _ZN40_INTERNAL_b582aab4_4_k_cu_c9061fff_188604cuda3std3__45__cpo4cendE)
_ZN40_INTERNAL_b582aab4_4_k_cu_c9061fff_188604cuda3std3__45__cpo4cendE:
	.zero		1
	.type		_ZN40_INTERNAL_b582aab4_4_k_cu_c9061fff_188604cuda3std6ranges3__45__cpo4swapE,@object
	.size		_ZN40_INTERNAL_b582aab4_4_k_cu_c9061fff_188604cuda3std6ranges3__45__cpo4swapE,(.L_10 - _ZN40_INTERNAL_b582aab4_4_k_cu_c9061fff_188604cuda3std6ranges3__45__cpo4swapE)
_ZN40_INTERNAL_b582aab4_4_k_cu_c9061fff_188604cuda3std6ranges3__45__cpo4swapE:
	.zero		1
.L_10:


//--------------------- .nv.constant0._ZN7cutlass13device_kernelINS_4gemm6kernel13GemmUniversalIN4cute5tupleIJiiiiEEENS1_10collective13CollectiveMmaINS1_35MainloopSm100TmaUmmaWarpSpecializedILi6ELi2ELi4ENS5_IJNS4_1CILi2EEENSA_ILi4EEENSA_ILi1EEEEEEEENS5_IJNSA_ILi128EEESG_SG_EEENS_10bfloat16_tENS5_IJlSD_lEEESI_SJ_NS4_8TiledMMAINS4_8MMA_AtomIJNS4_26SM100_MMA_F16BF16_2x1SM_SSISI_SI_fLi128ELi128ELNS4_4UMMA5MajorE0ELSO_0ELNSN_7ScaleInE0ELSP_0EEEEEENS4_6LayoutINS5_IJSD_SD_SD_EEENS5_IJNSA_ILi0EEESU_SU_EEEEENS5_IJNS4_10UnderscoreESX_SX_EEEEENS4_28SM100_TMA_2SM_LOAD_MULTICASTENS4_14ComposedLayoutINS4_7SwizzleILi3ELi4ELi3EEENS4_18smem_ptr_flag_bitsILi16EEENSS_INS5_IJNSA_ILi8EEENSA_ILi64EEEEEENS5_IJS17_SD_EEEEEEEvNS4_8identityENS4_18SM100_TMA_2SM_LOADES1B_vS1C_EENS_8epilogue10collective18CollectiveEpilogueINS1F_23Sm100TmaWarpSpecializedILi4ELi2ELi16ELb1ELb0EEEJNS5_IJS17_SG_SG_EEENS5_IJNSS_IS17_SD_EENSS_INS5_IJNSA_ILi16EEESB_EEENS5_IJSD_S17_EEEEEEEESI_SJ_SI_SJ_NS1F_6fusion15FusionCallbacksIS1J_NS1R_17LinearCombinationISI_fSI_fLNS_15FloatRoundStyleE2EEES1K_S1Q_JEEENS4_5SM1004TMEM4LOAD26SM100_TMEM_LOAD_32dp32b16xENS4_13SM90_TMA_LOADENS11_INS12_ILi1ELi4ELi3EEES15_NSS_INS5_IJS16_S1M_EEENS5_IJS1M_SD_EEEEEEENS4_39AutoVectorizingCopyWithAssumedAlignmentILi128EEENS4_14SM90_TMA_STOREES26_S28_S28_EEEvvEEEEvNT_6ParamsE --------------------------
	.section	.nv.constant0._ZN7cutlass13device_kernelINS_4gemm6kernel13GemmUniversalIN4cute5tupleIJiiiiEEENS1_10collective13CollectiveMmaINS1_35MainloopSm100TmaUmmaWarpSpecializedILi6ELi2ELi4ENS5_IJNS4_1CILi2EEENSA_ILi4EEENSA_ILi1EEEEEEEENS5_IJNSA_ILi128EEESG_SG_EEENS_10bfloat16_tENS5_IJlSD_lEEESI_SJ_NS4_8TiledMMAINS4_8MMA_AtomIJNS4_26SM100_MMA_F16BF16_2x1SM_SSISI_SI_fLi128ELi128ELNS4_4UMMA5MajorE0ELSO_0ELNSN_7ScaleInE0ELSP_0EEEEEENS4_6LayoutINS5_IJSD_SD_SD_EEENS5_IJNSA_ILi0EEESU_SU_EEEEENS5_IJNS4_10UnderscoreESX_SX_EEEEENS4_28SM100_TMA_2SM_LOAD_MULTICASTENS4_14ComposedLayoutINS4_7SwizzleILi3ELi4ELi3EEENS4_18smem_ptr_flag_bitsILi16EEENSS_INS5_IJNSA_ILi8EEENSA_ILi64EEEEEENS5_IJS17_SD_EEEEEEEvNS4_8identityENS4_18SM100_TMA_2SM_LOADES1B_vS1C_EENS_8epilogue10collective18CollectiveEpilogueINS1F_23Sm100TmaWarpSpecializedILi4ELi2ELi16ELb1ELb0EEEJNS5_IJS17_SG_SG_EEENS5_IJNSS_IS17_SD_EENSS_INS5_IJNSA_ILi16EEESB_EEENS5_IJSD_S17_EEEEEEEESI_SJ_SI_SJ_NS1F_6fusion15FusionCallbacksIS1J_NS1R_17LinearCombinationISI_fSI_fLNS_15FloatRoundStyleE2EEES1K_S1Q_JEEENS4_5SM1004TMEM4LOAD26SM100_TMEM_LOAD_32dp32b16xENS4_13SM90_TMA_LOADENS11_INS12_ILi1ELi4ELi3EEES15_NSS_INS5_IJS16_S1M_EEENS5_IJS1M_SD_EEEEEEENS4_39AutoVectorizingCopyWithAssumedAlignmentILi128EEENS4_14SM90_TMA_STOREES26_S28_S28_EEEvvEEEEvNT_6ParamsE,"a",@progbits
	.sectionflags	@""
	.align	4
.nv.constant0._ZN7cutlass13device_kernelINS_4gemm6kernel13GemmUniversalIN4cute5tupleIJiiiiEEENS1_10collective13CollectiveMmaINS1_35MainloopSm100TmaUmmaWarpSpecializedILi6ELi2ELi4ENS5_IJNS4_1CILi2EEENSA_ILi4EEENSA_ILi1EEEEEEEENS5_IJNSA_ILi128EEESG_SG_EEENS_10bfloat16_tENS5_IJlSD_lEEESI_SJ_NS4_8TiledMMAINS4_8MMA_AtomIJNS4_26SM100_MMA_F16BF16_2x1SM_SSISI_SI_fLi128ELi128ELNS4_4UMMA5MajorE0ELSO_0ELNSN_7ScaleInE0ELSP_0EEEEEENS4_6LayoutINS5_IJSD_SD_SD_EEENS5_IJNSA_ILi0EEESU_SU_EEEEENS5_IJNS4_10UnderscoreESX_SX_EEEEENS4_28SM100_TMA_2SM_LOAD_MULTICASTENS4_14ComposedLayoutINS4_7SwizzleILi3ELi4ELi3EEENS4_18smem_ptr_flag_bitsILi16EEENSS_INS5_IJNSA_ILi8EEENSA_ILi64EEEEEENS5_IJS17_SD_EEEEEEEvNS4_8identityENS4_18SM100_TMA_2SM_LOADES1B_vS1C_EENS_8epilogue10collective18CollectiveEpilogueINS1F_23Sm100TmaWarpSpecializedILi4ELi2ELi16ELb1ELb0EEEJNS5_IJS17_SG_SG_EEENS5_IJNSS_IS17_SD_EENSS_INS5_IJNSA_ILi16EEESB_EEENS5_IJSD_S17_EEEEEEEESI_SJ_SI_SJ_NS1F_6fusion15FusionCallbacksIS1J_NS1R_17LinearCombinationISI_fSI_fLNS_15FloatRoundStyleE2EEES1K_S1Q_JEEENS4_5SM1004TMEM4LOAD26SM100_TMEM_LOAD_32dp32b16xENS4_13SM90_TMA_LOADENS11_INS12_ILi1ELi4ELi3EEES15_NSS_INS5_IJS16_S1M_EEENS5_IJS1M_SD_EEEEEEENS4_39AutoVectorizingCopyWithAssumedAlignmentILi128EEENS4_14SM90_TMA_STOREES26_S28_S28_EEEvvEEEEvNT_6ParamsE:
	.zero		2944


//--------------------- SYMBOLS --------------------------

	.type		.nv.reservedSmem.offset0,@object
	.size		.nv.reservedSmem.offset0,0x4
	.type		.nv.reservedSmem.cap,@object
	.size		.nv.reservedSmem.cap,0x4
	.type		__assertfail,@function
